	.target	sm_100a

	.elftype	@"ET_EXEC"


//--------------------- .note.nv.tkinfo           --------------------------
	.section	.note.nv.tkinfo,"",@"SHT_NOTE"
	.sectionflags	@"SHF_NOTE_NV_TKINFO"
	.tkinfo
        /*0018*/ 	.word	0x00000081
        /*0030*/ 	.string	""
        /*0030*/ 	.string	"ptxas-blackwell"
        /*0030*/ 	.string	"Cuda compilation tools, release 12.9, V12.9.86"
        /*0030*/ 	.string	"Build cuda_12.9.r12.9/compiler.36037853_0"
        /*0030*/ 	.string	"-v  -suppress-debug-info  -lineinfo  -arch sm_100a "



//--------------------- .note.nv.cuver            --------------------------
	.section	.note.nv.cuver,"",@"SHT_NOTE"
	.sectionflags	@"SHF_NOTE_NV_CUVER"
        /*0018*/ 	.short	0x0001
        /*001a*/ 	.short	0x0064
        /*001c*/ 	.short	0x0001
        /*001e*/ 	.short	0x0000
        /*0020*/ 	.short	0x0001
        /*0022*/ 	.short	0x0000


//--------------------- .nv.info                  --------------------------
	.section	.nv.info,"",@"SHT_CUDA_INFO"
	.align	4


	//----- nvinfo : EIATTR_REGCOUNT
	.align		4
        /*0000*/ 	.byte	0x04, 0x2f
        /*0002*/ 	.short	(.L_4 - .L_3)
	.align		4
.L_3:
        /*0004*/ 	.word	index@(gluon_tcgen05)
        /*0008*/ 	.word	0x00000027


	//----- nvinfo : EIATTR_FRAME_SIZE
	.align		4
.L_4:
        /*000c*/ 	.byte	0x04, 0x11
        /*000e*/ 	.short	(.L_6 - .L_5)
	.align		4
.L_5:
        /*0010*/ 	.word	index@($__internal_2_$__cuda_sm10x_tcgen05_guardrail_trap_unallocated_columns_being_dealloced)
        /*0014*/ 	.word	0x00000000


	//----- nvinfo : EIATTR_FRAME_SIZE
	.align		4
.L_6:
        /*0018*/ 	.byte	0x04, 0x11
        /*001a*/ 	.short	(.L_8 - .L_7)
	.align		4
.L_7:
        /*001c*/ 	.word	index@($__internal_1_$__cuda_sm10x_tcgen05_guardrail_trap_phase_invalid_during_alloc)
        /*0020*/ 	.word	0x00000000


	//----- nvinfo : EIATTR_FRAME_SIZE
	.align		4
.L_8:
        /*0024*/ 	.byte	0x04, 0x11
        /*0026*/ 	.short	(.L_10 - .L_9)
	.align		4
.L_9:
        /*0028*/ 	.word	index@($__internal_0_$__cuda_sm10x_tcgen05_guardrail_trap_col_being_dealloced_not_returned_by_alloc)
        /*002c*/ 	.word	0x00000000


	//----- nvinfo : EIATTR_FRAME_SIZE
	.align		4
.L_10:
        /*0030*/ 	.byte	0x04, 0x11
        /*0032*/ 	.short	(.L_12 - .L_11)
	.align		4
.L_11:
        /*0034*/ 	.word	index@(gluon_tcgen05)
        /*0038*/ 	.word	0x00000000


	//----- nvinfo : EIATTR_MIN_STACK_SIZE
	.align		4
.L_12:
        /*003c*/ 	.byte	0x04, 0x12
        /*003e*/ 	.short	(.L_14 - .L_13)
	.align		4
.L_13:
        /*0040*/ 	.word	index@(gluon_tcgen05)
        /*0044*/ 	.word	0x00000000
.L_14:


//--------------------- .nv.info.gluon_tcgen05    --------------------------
	.section	.nv.info.gluon_tcgen05,"",@"SHT_CUDA_INFO"
	.sectionflags	@""
	.align	4


	//----- nvinfo : EIATTR_CUDA_API_VERSION
	.align		4
        /*0000*/ 	.byte	0x04, 0x37
        /*0002*/ 	.short	(.L_16 - .L_15)
.L_15:
        /*0004*/ 	.word	0x00000081


	//----- nvinfo : EIATTR_KPARAM_INFO
	.align		4
.L_16:
        /*0008*/ 	.byte	0x04, 0x17
        /*000a*/ 	.short	(.L_18 - .L_17)
.L_17:
        /*000c*/ 	.word	0x00000000
        /*0010*/ 	.short	0x000a
        /*0012*/ 	.short	0x0048
        /*0014*/ 	.byte	0x00, 0xf4, 0x21, 0x00


	//----- nvinfo : EIATTR_KPARAM_INFO
	.align		4
.L_18:
        /*0018*/ 	.byte	0x04, 0x17
        /*001a*/ 	.short	(.L_20 - .L_19)
.L_19:
        /*001c*/ 	.word	0x00000000
        /*0020*/ 	.short	0x0009
        /*0022*/ 	.short	0x0040
        /*0024*/ 	.byte	0x00, 0xf4, 0x21, 0x00


	//----- nvinfo : EIATTR_KPARAM_INFO
	.align		4
.L_20:
        /*0028*/ 	.byte	0x04, 0x17
        /*002a*/ 	.short	(.L_22 - .L_21)
.L_21:
        /*002c*/ 	.word	0x00000000
        /*0030*/ 	.short	0x0008
        /*0032*/ 	.short	0x0038
        /*0034*/ 	.byte	0x00, 0xf0, 0x21, 0x00


	//----- nvinfo : EIATTR_KPARAM_INFO
	.align		4
.L_22:
        /*0038*/ 	.byte	0x04, 0x17
        /*003a*/ 	.short	(.L_24 - .L_23)
.L_23:
        /*003c*/ 	.word	0x00000000
        /*0040*/ 	.short	0x0007
        /*0042*/ 	.short	0x0030
        /*0044*/ 	.byte	0x00, 0xf0, 0x21, 0x00


	//----- nvinfo : EIATTR_KPARAM_INFO
	.align		4
.L_24:
        /*0048*/ 	.byte	0x04, 0x17
        /*004a*/ 	.short	(.L_26 - .L_25)
.L_25:
        /*004c*/ 	.word	0x00000000
        /*0050*/ 	.short	0x0006
        /*0052*/ 	.short	0x0028
        /*0054*/ 	.byte	0x00, 0xf0, 0x21, 0x00


	//----- nvinfo : EIATTR_KPARAM_INFO
	.align		4
.L_26:
        /*0058*/ 	.byte	0x04, 0x17
        /*005a*/ 	.short	(.L_28 - .L_27)
.L_27:
        /*005c*/ 	.word	0x00000000
        /*0060*/ 	.short	0x0005
        /*0062*/ 	.short	0x0020
        /*0064*/ 	.byte	0x00, 0xf0, 0x11, 0x00


	//----- nvinfo : EIATTR_KPARAM_INFO
	.align		4
.L_28:
        /*0068*/ 	.byte	0x04, 0x17
        /*006a*/ 	.short	(.L_30 - .L_29)
.L_29:
        /*006c*/ 	.word	0x00000000
        /*0070*/ 	.short	0x0004
        /*0072*/ 	.short	0x001c
        /*0074*/ 	.byte	0x00, 0xf0, 0x11, 0x00


	//----- nvinfo : EIATTR_KPARAM_INFO
	.align		4
.L_30:
        /*0078*/ 	.byte	0x04, 0x17
        /*007a*/ 	.short	(.L_32 - .L_31)
.L_31:
        /*007c*/ 	.word	0x00000000
        /*0080*/ 	.short	0x0003
        /*0082*/ 	.short	0x0018
        /*0084*/ 	.byte	0x00, 0xf0, 0x11, 0x00


	//----- nvinfo : EIATTR_KPARAM_INFO
	.align		4
.L_32:
        /*0088*/ 	.byte	0x04, 0x17
        /*008a*/ 	.short	(.L_34 - .L_33)
.L_33:
        /*008c*/ 	.word	0x00000000
        /*0090*/ 	.short	0x0002
        /*0092*/ 	.short	0x0010
        /*0094*/ 	.byte	0x00, 0xf4, 0x21, 0x00


	//----- nvinfo : EIATTR_KPARAM_INFO
	.align		4
.L_34:
        /*0098*/ 	.byte	0x04, 0x17
        /*009a*/ 	.short	(.L_36 - .L_35)
.L_35:
        /*009c*/ 	.word	0x00000000
        /*00a0*/ 	.short	0x0001
        /*00a2*/ 	.short	0x0008
        /*00a4*/ 	.byte	0x00, 0xf4, 0x21, 0x00


	//----- nvinfo : EIATTR_KPARAM_INFO
	.align		4
.L_36:
        /*00a8*/ 	.byte	0x04, 0x17
        /*00aa*/ 	.short	(.L_38 - .L_37)
.L_37:
        /*00ac*/ 	.word	0x00000000
        /*00b0*/ 	.short	0x0000
        /*00b2*/ 	.short	0x0000
        /*00b4*/ 	.byte	0x00, 0xf4, 0x21, 0x00


	//----- nvinfo : EIATTR_AT_ENTRY_FRAGMENTS
	.align		4
.L_38:
        /*00b8*/ 	.byte	0x04, 0x4f
        /*00ba*/ 	.short	(.L_40 - .L_39)


	//   ....[0]....
.L_39:
        /*00bc*/ 	.word	0x00000004


	//----- nvinfo : EIATTR_RESERVED_SMEM_USED
	.align		4
.L_40:
        /*00c0*/ 	.byte	0x01, 0x41
	.zero		2


	//----- nvinfo : EIATTR_SPARSE_MMA_MASK
	.align		4
        /*00c4*/ 	.byte	0x03, 0x50
        /*00c6*/ 	.short	0x0000


	//----- nvinfo : EIATTR_TCGEN05_1CTA_USED
	.align		4
        /*00c8*/ 	.byte	0x01, 0x51
	.zero		2


	//----- nvinfo : EIATTR_MAXREG_COUNT
	.align		4
        /*00cc*/ 	.byte	0x03, 0x1b
        /*00ce*/ 	.short	0x00ff


	//----- nvinfo : EIATTR_NUM_BARRIERS
	.align		4
        /*00d0*/ 	.byte	0x02, 0x4c
        /*00d2*/ 	.byte	0x01
	.zero		1


	//----- nvinfo : EIATTR_INT_WARP_WIDE_INSTR_OFFSETS
	.align		4
        /*00d4*/ 	.byte	0x04, 0x31
        /*00d6*/ 	.short	(.L_42 - .L_41)


	//   ....[0]....
.L_41:
        /*00d8*/ 	.word	0x00001620


	//   ....[1]....
        /*00dc*/ 	.word	0x00001640


	//   ....[2]....
        /*00e0*/ 	.word	0x000016c0


	//   ....[3]....
        /*00e4*/ 	.word	0x00001990


	//   ....[4]....
        /*00e8*/ 	.word	0x000019a0


	//   ....[5]....
        /*00ec*/ 	.word	0x00001a00


	//   ....[6]....
        /*00f0*/ 	.word	0x00001a10


	//   ....[7]....
        /*00f4*/ 	.word	0x00001c60


	//   ....[8]....
        /*00f8*/ 	.word	0x00001c70


	//   ....[9]....
        /*00fc*/ 	.word	0x00001df0


	//   ....[10]....
        /*0100*/ 	.word	0x00001e20


	//   ....[11]....
        /*0104*/ 	.word	0x00001e50


	//   ....[12]....
        /*0108*/ 	.word	0x00001e70


	//   ....[13]....
        /*010c*/ 	.word	0x00002090


	//   ....[14]....
        /*0110*/ 	.word	0x000020a0


	//   ....[15]....
        /*0114*/ 	.word	0x00002420


	//   ....[16]....
        /*0118*/ 	.word	0x00002430


	//   ....[17]....
        /*011c*/ 	.word	0x00002770


	//   ....[18]....
        /*0120*/ 	.word	0x000027c0


	//----- nvinfo : EIATTR_COOP_GROUP_MASK_REGIDS
	.align		4
.L_42:
        /*0124*/ 	.byte	0x04, 0x29
        /*0126*/ 	.short	(.L_44 - .L_43)


	//   ....[0]....
.L_43:
        /*0128*/ 	.word	0xffffffff


	//   ....[1]....
        /*012c*/ 	.word	0xffffffff


	//   ....[2]....
        /*0130*/ 	.word	0xffffffff


	//   ....[3]....
        /*0134*/ 	.word	0xffffffff


	//   ....[4]....
        /*0138*/ 	.word	0xffffffff


	//   ....[5]....
        /*013c*/ 	.word	0xffffffff


	//   ....[6]....
        /*0140*/ 	.word	0xffffffff


	//   ....[7]....
        /*0144*/ 	.word	0xffffffff


	//   ....[8]....
        /*0148*/ 	.word	0xffffffff


	//   ....[9]....
        /*014c*/ 	.word	0xffffffff


	//----- nvinfo : EIATTR_COOP_GROUP_INSTR_OFFSETS
	.align		4
.L_44:
        /*0150*/ 	.byte	0x04, 0x28
        /*0152*/ 	.short	(.L_46 - .L_45)


	//   ....[0]....
.L_45:
        /*0154*/ 	.word	0x00000050


	//   ....[1]....
        /*0158*/ 	.word	0x00000310


	//   ....[2]....
        /*015c*/ 	.word	0x000004f0


	//   ....[3]....
        /*0160*/ 	.word	0x000009a0


	//   ....[4]....
        /*0164*/ 	.word	0x00000ae0


	//   ....[5]....
        /*0168*/ 	.word	0x00000f50


	//   ....[6]....
        /*016c*/ 	.word	0x00001090


	//   ....[7]....
        /*0170*/ 	.word	0x000014e0


	//   ....[8]....
        /*0174*/ 	.word	0x00002600


	//   ....[9]....
        /*0178*/ 	.word	0x00002870


	//----- nvinfo : EIATTR_VRC_CTA_INIT_COUNT
	.align		4
.L_46:
        /*017c*/ 	.byte	0x02, 0x4a
        /*017e*/ 	.byte	0x80
	.zero		1


	//----- nvinfo : EIATTR_MBARRIER_INSTR_OFFSETS
	.align		4
        /*0180*/ 	.byte	0x04, 0x39
        /*0182*/ 	.short	(.L_48 - .L_47)


	//   ....[0]....
.L_47:
        /*0184*/ 	.word	0x000016e0
        /*0188*/ 	.word	0x000000ff
        /*018c*/ 	.word	0x00009000
        /*0190*/ 	.short	0x0100
        /*0192*/ 	.byte	0x08
	.zero		1


	//   ....[1]....
        /*0194*/ 	.word	0x000016f0
        /*0198*/ 	.word	0x000000ff
        /*019c*/ 	.word	0x00009020
        /*01a0*/ 	.short	0x0100
        /*01a2*/ 	.byte	0x08
	.zero		1


	//   ....[2]....
        /*01a4*/ 	.word	0x000017a0
        /*01a8*/ 	.word	0x000000ff
        /*01ac*/ 	.word	0x00009008
        /*01b0*/ 	.short	0x0100
        /*01b2*/ 	.byte	0x08
	.zero		1


	//   ....[3]....
        /*01b4*/ 	.word	0x000017b0
        /*01b8*/ 	.word	0x000000ff
        /*01bc*/ 	.word	0x00009028
        /*01c0*/ 	.short	0x0100
        /*01c2*/ 	.byte	0x08
	.zero		1


	//   ....[4]....
        /*01c4*/ 	.word	0x000018c0
        /*01c8*/ 	.word	0x000000ff
        /*01cc*/ 	.word	0x00009010
        /*01d0*/ 	.short	0x0100
        /*01d2*/ 	.byte	0x08
	.zero		1


	//   ....[5]....
        /*01d4*/ 	.word	0x000018d0
        /*01d8*/ 	.word	0x000000ff
        /*01dc*/ 	.word	0x00009030
        /*01e0*/ 	.short	0x0100
        /*01e2*/ 	.byte	0x08
	.zero		1


	//   ....[6]....
        /*01e4*/ 	.word	0x00001aa0
        /*01e8*/ 	.word	0x000000ff
        /*01ec*/ 	.word	0x00009000
        /*01f0*/ 	.short	0x010a
        /*01f2*/ 	.byte	0x08
	.zero		1


	//   ....[7]....
        /*01f4*/ 	.word	0x00001cc0
        /*01f8*/ 	.word	0x000000ff
        /*01fc*/ 	.word	0x00009020
        /*0200*/ 	.short	0x010a
        /*0202*/ 	.byte	0x08
	.zero		1


	//   ....[8]....
        /*0204*/ 	.word	0x00001ef0
        /*0208*/ 	.word	0x000000ff
        /*020c*/ 	.word	0x00009000
        /*0210*/ 	.short	0x010a
        /*0212*/ 	.byte	0x1c
	.zero		1


	//   ....[9]....
        /*0214*/ 	.word	0x000020e0
        /*0218*/ 	.word	0x000000ff
        /*021c*/ 	.word	0x00009020
        /*0220*/ 	.short	0x010a
        /*0222*/ 	.byte	0x1c
	.zero		1


	//   ....[10]....
        /*0224*/ 	.word	0x000021e0
        /*0228*/ 	.word	0x000000ff
        /*022c*/ 	.word	0x00009000
        /*0230*/ 	.short	0x0108
        /*0232*/ 	.byte	0x08
	.zero		1


	//   ....[11]....
        /*0234*/ 	.word	0x000021f0
        /*0238*/ 	.word	0x000000ff
        /*023c*/ 	.word	0x00009020
        /*0240*/ 	.short	0x0108
        /*0242*/ 	.byte	0x08
	.zero		1


	//   ....[12]....
        /*0244*/ 	.word	0x00002240
        /*0248*/ 	.word	0x000000ff
        /*024c*/ 	.word	0x00009008
        /*0250*/ 	.short	0x0108
        /*0252*/ 	.byte	0x08
	.zero		1


	//   ....[13]....
        /*0254*/ 	.word	0x00002250
        /*0258*/ 	.word	0x000000ff
        /*025c*/ 	.word	0x00009028
        /*0260*/ 	.short	0x0108
        /*0262*/ 	.byte	0x08
	.zero		1


	//   ....[14]....
        /*0264*/ 	.word	0x000022a0
        /*0268*/ 	.word	0x000000ff
        /*026c*/ 	.word	0x00009010
        /*0270*/ 	.short	0x0108
        /*0272*/ 	.byte	0x08
	.zero		1


	//   ....[15]....
        /*0274*/ 	.word	0x000022b0
        /*0278*/ 	.word	0x000000ff
        /*027c*/ 	.word	0x00009030
        /*0280*/ 	.short	0x0108
        /*0282*/ 	.byte	0x08
	.zero		1


	//   ....[16]....
        /*0284*/ 	.word	0x00002890
        /*0288*/ 	.word	0x000000ff
        /*028c*/ 	.word	0x00009000
        /*0290*/ 	.short	0x010a
        /*0292*/ 	.byte	0x08
	.zero		1


	//   ....[17]....
        /*0294*/ 	.word	0x000028c0
        /*0298*/ 	.word	0x000000ff
        /*029c*/ 	.word	0x00009020
        /*02a0*/ 	.short	0x010a
        /*02a2*/ 	.byte	0x08
	.zero		1


	//   ....[18]....
        /*02a4*/ 	.word	0x000028f0
        /*02a8*/ 	.word	0x000000ff
        /*02ac*/ 	.word	0x00009000
        /*02b0*/ 	.short	0x010a
        /*02b2*/ 	.byte	0x1c
	.zero		1


	//   ....[19]....
        /*02b4*/ 	.word	0x00002920
        /*02b8*/ 	.word	0x000000ff
        /*02bc*/ 	.word	0x00009020
        /*02c0*/ 	.short	0x010a
        /*02c2*/ 	.byte	0x1c
	.zero		1


	//----- nvinfo : EIATTR_NUM_MBARRIERS
	.align		4
.L_48:
        /*02c4*/ 	.byte	0x03, 0x38
        /*02c6*/ 	.short	0x0006


	//----- nvinfo : EIATTR_EXIT_INSTR_OFFSETS
	.align		4
        /*02c8*/ 	.byte	0x04, 0x1c
        /*02ca*/ 	.short	(.L_50 - .L_49)


	//   ....[0]....
.L_49:
        /*02cc*/ 	.word	0x00002880


	//----- nvinfo : EIATTR_REQNTID
	.align		4
.L_50:
        /*02d0*/ 	.byte	0x04, 0x10
        /*02d2*/ 	.short	(.L_52 - .L_51)
.L_51:
        /*02d4*/ 	.word	0x00000100
        /*02d8*/ 	.word	0x00000001
        /*02dc*/ 	.word	0x00000001


	//----- nvinfo : EIATTR_CRS_STACK_SIZE
	.align		4
.L_52:
        /*02e0*/ 	.byte	0x04, 0x1e
        /*02e2*/ 	.short	(.L_54 - .L_53)
.L_53:
        /*02e4*/ 	.word	0x00000000


	//----- nvinfo : EIATTR_CBANK_PARAM_SIZE
	.align		4
.L_54:
        /*02e8*/ 	.byte	0x03, 0x19
        /*02ea*/ 	.short	0x0050


	//----- nvinfo : EIATTR_PARAM_CBANK
	.align		4
        /*02ec*/ 	.byte	0x04, 0x0a
        /*02ee*/ 	.short	(.L_56 - .L_55)
	.align		4
.L_55:
        /*02f0*/ 	.word	index@(.nv.constant0.gluon_tcgen05)
        /*02f4*/ 	.short	0x0380
        /*02f6*/ 	.short	0x0050


	//----- nvinfo : EIATTR_SW_WAR
	.align		4
.L_56:
        /*02f8*/ 	.byte	0x04, 0x36
        /*02fa*/ 	.short	(.L_58 - .L_57)
.L_57:
        /*02fc*/ 	.word	0x00000008
.L_58:


//--------------------- .nv.compat                --------------------------
	.section	.nv.compat,"",@"SHT_CUDA_COMPAT_INFO"
	.align	4
        /*0000*/ 	.byte	0x02, 0x02, 0x02, 0x00, 0x02, 0x05, 0x05, 0x00, 0x02, 0x03, 0x03, 0x00, 0x02, 0x06, 0x01, 0x00


//--------------------- .nv.callgraph             --------------------------
	.section	.nv.callgraph,"",@"SHT_CUDA_CALLGRAPH"
	.align	4
	.sectionentsize	8
	.align		4
        /*0000*/ 	.word	0x00000000
	.align		4
        /*0004*/ 	.word	0xffffffff
	.align		4
        /*0008*/ 	.word	0x00000000
	.align		4
        /*000c*/ 	.word	0xfffffffe
	.align		4
        /*0010*/ 	.word	0x00000000
	.align		4
        /*0014*/ 	.word	0xfffffffd
	.align		4
        /*0018*/ 	.word	0x00000000
	.align		4
        /*001c*/ 	.word	0xfffffffc


//--------------------- .text.gluon_tcgen05       --------------------------
	.section	.text.gluon_tcgen05,"ax",@progbits
	.align	128
        .global         gluon_tcgen05
        .type           gluon_tcgen05,@function
        .size           gluon_tcgen05,(.L_x_81 - gluon_tcgen05)
        .other          gluon_tcgen05,@"STO_CUDA_ENTRY STV_DEFAULT"
gluon_tcgen05:
.text.gluon_tcgen05:
[----:B------:R-:W1:Y:S01]  /*0000*/  LDC R1, c[0x0][0x37c] ;  /* 0x0000df00ff017b82 */ /* 0x000e620000000800 */
[----:B------:R-:W2:Y:S02]  /*0010*/  S2R R0, SR_TID.X ;  /* 0x0000000000007919 */ /* 0x000ea40000002100 */
[----:B--2---:R-:W-:-:S13]  /*0020*/  ISETP.GE.U32.AND P2, PT, R0, 0x20, PT ;  /* 0x000000200000780c */ /* 0x004fda0003f46070 */
[----:B------:R-:W-:Y:S05]  /*0030*/  @P2 BRA `(.L_x_0) ;  /* 0x0000000000b82947 */ /* 0x000fea0003800000 */
[----:B------:R-:W2:Y:S01]  /*0040*/  S2UR UR6, SR_CgaCtaId ;  /* 0x00000000000679c3 */ /* 0x000ea20000008800 */
[----:B------:R-:W-:Y:S01]  /*0050*/  NOP ;  /* 0x0000000000007918 */ /* 0x000fe20000000000 */
[----:B------:R-:W-:Y:S02]  /*0060*/  UMOV UR4, 0x40 ;  /* 0x0000004000047882 */ /* 0x000fe40000000000 */
[----:B--2---:R-:W-:-:S09]  /*0070*/  ULEA UR4, UR6, UR4, 0x18 ;  /* 0x0000000406047291 */ /* 0x004fd2000f8ec0ff */
[----:B------:R-:W2:Y:S01]  /*0080*/  LDS.U8 R2, [UR4] ;  /* 0x00000004ff027984 */ /* 0x000ea20008000000 */
[----:B------:R-:W-:Y:S02]  /*0090*/  UMOV UR4, 0x400 ;  /* 0x0000040000047882 */ /* 0x000fe40000000000 */
[----:B------:R-:W-:Y:S01]  /*00a0*/  ULEA UR4, UR6, UR4, 0x18 ;  /* 0x0000000406047291 */ /* 0x000fe2000f8ec0ff */
[----:B--2---:R-:W-:-:S13]  /*00b0*/  ISETP.NE.AND P0, PT, R2, RZ, PT ;  /* 0x000000ff0200720c */ /* 0x004fda0003f05270 */
[----:B------:R-:W-:Y:S05]  /*00c0*/  @P0 BRA `(.L_x_1) ;  /* 0x00000000007c0947 */ /* 0x000fea0003800000 */
[----:B------:R-:W-:-:S13]  /*00d0*/  ELECT P0, URZ, PT ;  /* 0x0000000000ff782f */ /* 0x000fda0003800000 */
[----:B------:R-:W-:Y:S05]  /*00e0*/  @!P0 BRA `(.L_x_2) ;  /* 0x0000000000848947 */ /* 0x000fea0003800000 */
[----:B------:R-:W-:Y:S01]  /*00f0*/  UMOV UR5, 0x4 ;  /* 0x0000000400057882 */ /* 0x000fe20000000000 */
[----:B------:R-:W-:Y:S02]  /*0100*/  IMAD.MOV.U32 R5, RZ, RZ, 0x1 ;  /* 0x00000001ff057424 */ /* 0x000fe400078e00ff */
[----:B------:R-:W-:Y:S02]  /*0110*/  IMAD.MOV.U32 R3, RZ, RZ, 0xf ;  /* 0x0000000fff037424 */ /* 0x000fe400078e00ff */
[----:B------:R-:W-:Y:S04]  /*0120*/  DEPBAR.LE SB2, 0x36 ;  /* 0x0000ad800000791a */ /* 0x000fe80000000000 */
[----:B------:R-:W2:Y:S02]  /*0130*/  UTCATOMSWS.FIND_AND_SET.ALIGN UP0, UR5, UR5 ;  /* 0x00000005000575e3 */ /* 0x000ea40008000800 */
[----:B--2---:R-:W-:-:S04]  /*0140*/  PLOP3.LUT P0, PT, PT, PT, UP0, 0x80, 0x8 ;  /* 0x000000000008781c */ /* 0x004fc80003f0f008 */
[----:B------:R-:W-:-:S04]  /*0150*/  SEL R2, RZ, 0xffffffff, !P0 ;  /* 0xffffffffff027807 */ /* 0x000fc80004000000 */
[----:B------:R-:W-:Y:S01]  /*0160*/  ISETP.NE.AND P0, PT, R2, RZ, PT ;  /* 0x000000ff0200720c */ /* 0x000fe20003f05270 */
[----:B------:R-:W-:-:S12]  /*0170*/  IMAD.U32 R2, RZ, RZ, UR5 ;  /* 0x00000005ff027e24 */ /* 0x000fd8000f8e00ff */
[----:B------:R-:W-:Y:S05]  /*0180*/  @P0 BRA `(.L_x_3) ;  /* 0x0000000000240947 */ /* 0x000fea0003800000 */
.L_x_4:
[----:B------:R-:W-:Y:S05]  /*0190*/  NANOSLEEP 0x64 ;  /* 0x000000640000795d */ /* 0x000fea0003800000 */
[----:B------:R-:W-:-:S05]  /*01a0*/  UMOV UR5, 0x4 ;  /* 0x0000000400057882 */ /* 0x000fca0000000000 */
[----:B------:R-:W-:Y:S04]  /*01b0*/  DEPBAR.LE SB2, 0x36 ;  /* 0x0000ad800000791a */ /* 0x000fe80000000000 */
[----:B------:R-:W2:Y:S02]  /*01c0*/  UTCATOMSWS.FIND_AND_SET.ALIGN UP0, UR5, UR5 ;  /* 0x00000005000575e3 */ /* 0x000ea40008000800 */
[----:B--2---:R-:W-:-:S04]  /*01d0*/  PLOP3.LUT P0, PT, PT, PT, UP0, 0x80, 0x8 ;  /* 0x000000000008781c */ /* 0x004fc80003f0f008 */
[----:B------:R-:W-:-:S04]  /*01e0*/  SEL R2, RZ, 0xffffffff, !P0 ;  /* 0xffffffffff027807 */ /* 0x000fc80004000000 */
[----:B------:R-:W-:Y:S01]  /*01f0*/  ISETP.NE.AND P0, PT, R2, RZ, PT ;  /* 0x000000ff0200720c */ /* 0x000fe20003f05270 */
[----:B------:R-:W-:-:S12]  /*0200*/  IMAD.U32 R2, RZ, RZ, UR5 ;  /* 0x00000005ff027e24 */ /* 0x000fd8000f8e00ff */
[----:B------:R-:W-:Y:S05]  /*0210*/  @!P0 BRA `(.L_x_4) ;  /* 0xfffffffc00dc8947 */ /* 0x000fea000383ffff */
.L_x_3:
[C---:B------:R-:W-:Y:S01]  /*0220*/  VIADD R4, R2.reuse, 0x10 ;  /* 0x0000001002047836 */ /* 0x040fe20000000000 */
[----:B------:R-:W-:Y:S01]  /*0230*/  UMOV UR5, 0x50 ;  /* 0x0000005000057882 */ /* 0x000fe20000000000 */
[----:B------:R-:W-:Y:S01]  /*0240*/  SHF.L.U32 R3, R3, R2, RZ ;  /* 0x0000000203037219 */ /* 0x000fe200000006ff */
[----:B------:R-:W-:Y:S01]  /*0250*/  ULEA UR5, UR6, UR5, 0x18 ;  /* 0x0000000506057291 */ /* 0x000fe2000f8ec0ff */
[----:B------:R-:W-:Y:S01]  /*0260*/  IMAD.SHL.U32 R2, R2, 0x20, RZ ;  /* 0x0000002002027824 */ /* 0x000fe200078e00ff */
[----:B------:R-:W-:-:S04]  /*0270*/  SHF.L.U32 R4, R5, R4, RZ ;  /* 0x0000000405047219 */ /* 0x000fc800000006ff */
[----:B------:R-:W-:-:S05]  /*0280*/  LOP3.LUT R3, R4, R3, RZ, 0xfc, !PT ;  /* 0x0000000304037212 */ /* 0x000fca00078efcff */
[----:B------:R2:W-:Y:S04]  /*0290*/  ATOMS.OR RZ, [UR5], R3 ;  /* 0x00000003ffff798c */ /* 0x0005e8000b000005 */
[----:B------:R2:W-:Y:S01]  /*02a0*/  STS [UR4], R2 ;  /* 0x00000002ff007988 */ /* 0x0005e20008000804 */
[----:B------:R-:W-:Y:S05]  /*02b0*/  BRA `(.L_x_2) ;  /* 0x0000000000107947 */ /* 0x000fea0003800000 */
.L_x_1:
[----:B------:R-:W-:Y:S01]  /*02c0*/  IMAD.MOV.U32 R3, RZ, RZ, -0x1 ;  /* 0xffffffffff037424 */ /* 0x000fe200078e00ff */
[----:B------:R-:W-:-:S04]  /*02d0*/  MOV R2, 0x300 ;  /* 0x0000030000027802 */ /* 0x000fc80000000f00 */
[----:B------:R2:W-:Y:S03]  /*02e0*/  STS [UR4], R3 ;  /* 0x00000003ff007988 */ /* 0x0005e60008000804 */
[----:B-12---:R-:W-:Y:S05]  /*02f0*/  CALL.REL.NOINC `($__internal_1_$__cuda_sm10x_tcgen05_guardrail_trap_phase_invalid_during_alloc) ;  /* 0x0000002400a07944 */ /* 0x006fea0003c00000 */
.L_x_2:
[----:B------:R-:W-:Y:S05]  /*0300*/  WARPSYNC.ALL ;  /* 0x0000000000007948 */ /* 0x000fea0003800000 */
[----:B------:R-:W-:Y:S01]  /*0310*/  NOP ;  /* 0x0000000000007918 */ /* 0x000fe20000000000 */
.L_x_0:
[----:B------:R-:W3:Y:S08]  /*0320*/  S2UR UR4, SR_CgaCtaId ;  /* 0x00000000000479c3 */ /* 0x000ef00000008800 */
[----:B------:R-:W-:Y:S01]  /*0330*/  BAR.SYNC.DEFER_BLOCKING 0x0 ;  /* 0x0000000000007b1d */ /* 0x000fe20000010000 */
[----:B------:R-:W-:-:S05]  /*0340*/  LOP3.LUT R36, R0, 0xff, RZ, 0xc0, !PT ;  /* 0x000000ff00247812 */ /* 0x000fca00078ec0ff */
[----:B------:R-:W-:Y:S02]  /*0350*/  UMOV UR8, 0x400 ;  /* 0x0000040000087882 */ /* 0x000fe40000000000 */
[----:B------:R-:W4:Y:S08]  /*0360*/  LDC R8, c[0x0][0x3a0] ;  /* 0x0000e800ff087b82 */ /* 0x000f300000000800 */
[----:B------:R-:W5:Y:S01]  /*0370*/  S2UR UR9, SR_CTAID.Y ;  /* 0x00000000000979c3 */ /* 0x000f620000002600 */
[----:B---3--:R-:W-:-:S09]  /*0380*/  ULEA UR8, UR4, UR8, 0x18 ;  /* 0x0000000804087291 */ /* 0x008fd2000f8ec0ff */
[----:B------:R-:W3:Y:S01]  /*0390*/  LDS R4, [UR8] ;  /* 0x00000008ff047984 */ /* 0x000ee20008000800 */
[----:B------:R-:W-:Y:S06]  /*03a0*/  BAR.SYNC.DEFER_BLOCKING 0x0 ;  /* 0x0000000000007b1d */ /* 0x000fec0000010000 */
[----:B------:R-:W-:Y:S05]  /*03b0*/  @P2 BRA `(.L_x_5) ;  /* 0x0000000000182947 */ /* 0x000fea0003800000 */
[----:B------:R-:W-:Y:S01]  /*03c0*/  ELECT P0, URZ, PT ;  /* 0x0000000000ff782f */ /* 0x000fe20003800000 */
[----:B--2---:R-:W-:Y:S01]  /*03d0*/  IMAD.MOV.U32 R2, RZ, RZ, 0x1 ;  /* 0x00000001ff027424 */ /* 0x004fe200078e00ff */
[----:B------:R-:W-:Y:S01]  /*03e0*/  UMOV UR5, 0x40 ;  /* 0x0000004000057882 */ /* 0x000fe20000000000 */
[----:B------:R-:W-:Y:S01]  /*03f0*/  UVIRTCOUNT.DEALLOC.SMPOOL 0x80 ;  /* 0x000000800000784c */ /* 0x000fe20000000000 */
[----:B------:R-:W-:-:S09]  /*0400*/  ULEA UR5, UR4, UR5, 0x18 ;  /* 0x0000000504057291 */ /* 0x000fd2000f8ec0ff */
[----:B------:R2:W-:Y:S03]  /*0410*/  @P0 STS.U8 [UR5], R2 ;  /* 0x00000002ff000988 */ /* 0x0005e60008000005 */
.L_x_5:
[----:B------:R-:W2:Y:S01]  /*0420*/  S2UR UR4, SR_CTAID.Z ;  /* 0x00000000000479c3 */ /* 0x000ea20000002700 */
[----:B------:R-:W5:Y:S01]  /*0430*/  LDCU UR5, c[0x0][0x370] ;  /* 0x00006e00ff0577ac */ /* 0x000f620008000800 */
[----:B------:R-:W-:Y:S01]  /*0440*/  ISETP.GE.U32.AND P0, PT, R36, 0x20, PT ;  /* 0x000000202400780c */ /* 0x000fe20003f06070 */
[----:B----4-:R-:W-:Y:S01]  /*0450*/  VIADD R6, R8, 0xffffffff ;  /* 0xffffffff08067836 */ /* 0x010fe20000000000 */
[C---:B------:R-:W-:Y:S01]  /*0460*/  ISETP.NE.U32.AND P3, PT, R36.reuse, RZ, PT ;  /* 0x000000ff2400720c */ /* 0x040fe20003f65070 */
[----:B------:R-:W2:Y:S02]  /*0470*/  LDCU UR6, c[0x0][0x374] ;  /* 0x00006e80ff0677ac */ /* 0x000ea40008000800 */
[----:B--2---:R-:W-:Y:S01]  /*0480*/  LEA R3, R36, UR8, 0x2 ;  /* 0x0000000824037c11 */ /* 0x004fe2000f8e10ff */
[----:B------:R-:W-:Y:S01]  /*0490*/  BSSY.RECONVERGENT B0, `(.L_x_6) ;  /* 0x0000015000007945 */ /* 0x000fe20003800200 */
[----:B------:R-:W5:Y:S01]  /*04a0*/  S2UR UR7, SR_CTAID.X ;  /* 0x00000000000779c3 */ /* 0x000f620000002500 */
[----:B------:R-:W2:Y:S01]  /*04b0*/  LDCU.64 UR20, c[0x0][0x3c0] ;  /* 0x00007800ff1477ac */ /* 0x000ea20008000a00 */
[----:B---3--:R-:W-:-:S04]  /*04c0*/  R2UR UR23, R4 ;  /* 0x00000000041772ca */ /* 0x008fc800000e0000 */
[----:B------:R3:W-:Y:S02]  /*04d0*/  @!P0 STS [R3], RZ ;  /* 0x000000ff03008388 */ /* 0x0007e40000000800 */
[----:B------:R-:W4:Y:S01]  /*04e0*/  LDC R2, c[0x0][0x398] ;  /* 0x0000e600ff027b82 */ /* 0x000f220000000800 */
[----:B------:R-:W-:Y:S01]  /*04f0*/  NOP ;  /* 0x0000000000007918 */ /* 0x000fe20000000000 */
[----:B------:R3:W-:Y:S01]  /*0500*/  @!P3 STS [UR8+0x20], R6 ;  /* 0x00002006ff00b988 */ /* 0x0007e20008000808 */
[----:B-----5:R-:W-:-:S04]  /*0510*/  UIMAD UR4, UR4, UR6, UR9 ;  /* 0x00000006040472a4 */ /* 0x020fc8000f8e0209 */
[----:B------:R-:W-:-:S04]  /*0520*/  UIMAD UR4, UR4, UR5, UR7 ;  /* 0x00000005040472a4 */ /* 0x000fc8000f8e0207 */
[----:B------:R-:W-:-:S04]  /*0530*/  UIMAD UR4, UR4, 0x180, URZ ;  /* 0x00000180040478a4 */ /* 0x000fc8000f8e02ff */
[----:B--2---:R-:W-:Y:S01]  /*0540*/  UIADD3 UR24, UP0, UPT, UR4, UR20, URZ ;  /* 0x0000001404187290 */ /* 0x004fe2000ff1e0ff */
[----:B----4-:R-:W-:-:S03]  /*0550*/  VIADD R2, R2, 0xffffffff ;  /* 0xffffffff02027836 */ /* 0x010fc60000000000 */
[----:B------:R-:W-:Y:S01]  /*0560*/  ULEA.HI.X.SX32 UR25, UR4, UR21, 0x1, UP0 ;  /* 0x0000001504197291 */ /* 0x000fe200080f0eff */
[----:B---3--:R-:W-:Y:S11]  /*0570*/  @P3 BRA `(.L_x_7) ;  /* 0x0000000000183947 */ /* 0x008ff60003800000 */
[----:B------:R-:W2:Y:S01]  /*0580*/  LDS R4, [UR8+0x8] ;  /* 0x00000808ff047984 */ /* 0x000ea20008000800 */
[----:B------:R-:W3:Y:S01]  /*0590*/  LDC.64 R10, c[0x0][0x380] ;  /* 0x0000e000ff0a7b82 */ /* 0x000ee20000000a00 */
[----:B------:R-:W-:Y:S02]  /*05a0*/  IMAD.MOV.U32 R5, RZ, RZ, 0x70 ;  /* 0x00000070ff057424 */ /* 0x000fe400078e00ff */
[----:B---3--:R3:W-:Y:S03]  /*05b0*/  STS.64 [UR8], R10 ;  /* 0x0000000aff007988 */ /* 0x0087e60008000a08 */
[----:B--2---:R-:W-:-:S05]  /*05c0*/  LOP3.LUT R4, R4, 0x10, R5, 0xd8, !PT ;  /* 0x0000001004047812 */ /* 0x004fca00078ed805 */
[----:B------:R3:W-:Y:S02]  /*05d0*/  STS [UR8+0x8], R4 ;  /* 0x00000804ff007988 */ /* 0x0007e40008000808 */
.L_x_7:
[----:B------:R-:W-:Y:S05]  /*05e0*/  BSYNC.RECONVERGENT B0 ;  /* 0x0000000000007941 */ /* 0x000fea0003800200 */
.L_x_6:
[----:B------:R-:W-:Y:S04]  /*05f0*/  BSSY.RECONVERGENT B0, `(.L_x_8) ;  /* 0x000000a000007945 */ /* 0x000fe80003800200 */
[----:B------:R-:W-:Y:S05]  /*0600*/  @P3 BRA `(.L_x_9) ;  /* 0x0000000000203947 */ /* 0x000fea0003800000 */
[----:B---3--:R-:W2:Y:S01]  /*0610*/  LDS R4, [UR8+0x34] ;  /* 0x00003408ff047984 */ /* 0x008ea20008000800 */
[----:B------:R-:W-:Y:S02]  /*0620*/  IMAD.MOV.U32 R5, RZ, RZ, 0x3f000000 ;  /* 0x3f000000ff057424 */ /* 0x000fe400078e00ff */
[----:B------:R-:W-:Y:S01]  /*0630*/  @!P3 IMAD.MOV.U32 R7, RZ, RZ, 0x3f ;  /* 0x0000003fff07b424 */ /* 0x000fe200078e00ff */
[----:B------:R-:W3:Y:S02]  /*0640*/  @!P3 LDS R10, [UR8+0x38] ;  /* 0x00003808ff0ab984 */ /* 0x000ee40008000800 */
[----:B--2---:R-:W-:Y:S02]  /*0650*/  LOP3.LUT R4, R4, 0xff000000, R5, 0xb8, !PT ;  /* 0xff00000004047812 */ /* 0x004fe400078eb805 */
[----:B---3--:R-:W-:-:S03]  /*0660*/  @!P3 LOP3.LUT R5, R10, 0xff, R7, 0xb8, !PT ;  /* 0x000000ff0a05b812 */ /* 0x008fc600078eb807 */
[----:B------:R2:W-:Y:S04]  /*0670*/  STS [UR8+0x34], R4 ;  /* 0x00003404ff007988 */ /* 0x0005e80008000808 */
[----:B------:R2:W-:Y:S02]  /*0680*/  @!P3 STS [UR8+0x38], R5 ;  /* 0x00003805ff00b988 */ /* 0x0005e40008000808 */
.L_x_9:
[----:B------:R-:W-:Y:S05]  /*0690*/  BSYNC.RECONVERGENT B0 ;  /* 0x0000000000007941 */ /* 0x000fea0003800200 */
.L_x_8:
[----:B------:R-:W-:Y:S04]  /*06a0*/  BSSY.RECONVERGENT B0, `(.L_x_10) ;  /* 0x000000a000007945 */ /* 0x000fe80003800200 */
[----:B------:R-:W-:Y:S05]  /*06b0*/  @P3 BRA `(.L_x_11) ;  /* 0x0000000000203947 */ /* 0x000fea0003800000 */
[----:B--23--:R-:W2:Y:S01]  /*06c0*/  LDS R4, [UR8+0x1c] ;  /* 0x00001c08ff047984 */ /* 0x00cea20008000800 */
[----:B------:R-:W3:Y:S03]  /*06d0*/  LDC.64 R10, c[0x0][0x3a8] ;  /* 0x0000ea00ff0a7b82 */ /* 0x000ee60000000a00 */
[----:B------:R4:W-:Y:S01]  /*06e0*/  STS [UR8+0x24], R2 ;  /* 0x00002402ff007988 */ /* 0x0009e20008000808 */
[--C-:B---3--:R-:W-:Y:S02]  /*06f0*/  SHF.R.U32.HI R7, RZ, 0x4, R11.reuse ;  /* 0x00000004ff077819 */ /* 0x108fe4000001160b */
[----:B------:R-:W-:-:S05]  /*0700*/  SHF.R.U64 R5, R10, 0x4, R11 ;  /* 0x000000040a057819 */ /* 0x000fca000000120b */
[----:B------:R4:W-:Y:S01]  /*0710*/  STS [UR8+0xc], R5 ;  /* 0x00000c05ff007988 */ /* 0x0009e20008000808 */
[----:B--2---:R-:W-:-:S05]  /*0720*/  LOP3.LUT R4, R4, 0xf, R7, 0xb8, !PT ;  /* 0x0000000f04047812 */ /* 0x004fca00078eb807 */
[----:B------:R4:W-:Y:S02]  /*0730*/  STS [UR8+0x1c], R4 ;  /* 0x00001c04ff007988 */ /* 0x0009e40008000808 */
.L_x_11:
[----:B------:R-:W-:Y:S05]  /*0740*/  BSYNC.RECONVERGENT B0 ;  /* 0x0000000000007941 */ /* 0x000fea0003800200 */
.L_x_10:
[----:B------:R-:W-:Y:S04]  /*0750*/  BSSY.RECONVERGENT B1, `(.L_x_12) ;  /* 0x000001d000017945 */ /* 0x000fe80003800200 */
[----:B------:R-:W-:Y:S04]  /*0760*/  BSSY.RELIABLE B0, `(.L_x_13) ;  /* 0x0000018000007945 */ /* 0x000fe80003800100 */
[----:B------:R-:W-:Y:S05]  /*0770*/  @P3 BRA `(.L_x_14) ;  /* 0x00000000001c3947 */ /* 0x000fea0003800000 */
[----:B--234-:R-:W2:Y:S02]  /*0780*/  LDS R4, [UR8+0x34] ;  /* 0x00003408ff047984 */ /* 0x01cea40008000800 */
[----:B--2---:R-:W-:-:S05]  /*0790*/  LOP3.LUT R4, R4, 0x7, RZ, 0xb8, !PT ;  /* 0x0000000704047812 */ /* 0x004fca00078eb8ff */
[----:B------:R2:W-:Y:S01]  /*07a0*/  STS [UR8+0x34], R4 ;  /* 0x00003404ff007988 */ /* 0x0005e20008000808 */
[----:B------:R-:W-:Y:S05]  /*07b0*/  @P3 BRA `(.L_x_15) ;  /* 0x00000000001c3947 */ /* 0x000fea0003800000 */
[----:B--2---:R-:W2:Y:S02]  /*07c0*/  LDS R4, [UR8+0x34] ;  /* 0x00003408ff047984 */ /* 0x004ea40008000800 */
[----:B--2---:R-:W-:-:S05]  /*07d0*/  LOP3.LUT R4, R4, 0x38, RZ, 0xb8, !PT ;  /* 0x0000003804047812 */ /* 0x004fca00078eb8ff */
[----:B------:R5:W-:Y:S02]  /*07e0*/  STS [UR8+0x34], R4 ;  /* 0x00003404ff007988 */ /* 0x000be40008000808 */
.L_x_14:
[----:B------:R-:W-:Y:S05]  /*07f0*/  @P3 BRA `(.L_x_16) ;  /* 0x00000000001c3947 */ /* 0x000fea0003800000 */
[----:B--2345:R-:W2:Y:S02]  /*0800*/  LDS R4, [UR8+0x8] ;  /* 0x00000808ff047984 */ /* 0x03cea40008000800 */
[----:B--2---:R-:W-:-:S05]  /*0810*/  LOP3.LUT R4, R4, 0x780, RZ, 0xb8, !PT ;  /* 0x0000078004047812 */ /* 0x004fca00078eb8ff */
[----:B------:R3:W-:Y:S02]  /*0820*/  STS [UR8+0x8], R4 ;  /* 0x00000804ff007988 */ /* 0x0007e40008000808 */
.L_x_15:
[----:B------:R-:W-:Y:S05]  /*0830*/  @P3 BRA `(.L_x_17) ;  /* 0x0000000000283947 */ /* 0x000fea0003800000 */
[----:B--23--:R-:W2:Y:S02]  /*0840*/  LDS R4, [UR8+0x8] ;  /* 0x00000808ff047984 */ /* 0x00cea40008000800 */
[----:B--2---:R-:W-:-:S05]  /*0850*/  LOP3.LUT R4, R4, 0x1800, RZ, 0xb8, !PT ;  /* 0x0000180004047812 */ /* 0x004fca00078eb8ff */
[----:B------:R2:W-:Y:S02]  /*0860*/  STS [UR8+0x8], R4 ;  /* 0x00000804ff007988 */ /* 0x0005e40008000808 */
.L_x_16:
[----:B------:R-:W-:Y:S05]  /*0870*/  @P3 BREAK.RELIABLE B0 ;  /* 0x0000000000003942 */ /* 0x000fea0003800100 */
[----:B------:R-:W-:Y:S05]  /*0880*/  @P3 BRA `(.L_x_18) ;  /* 0x0000000000243947 */ /* 0x000fea0003800000 */
[----:B--2-4-:R-:W2:Y:S01]  /*0890*/  LDS R5, [UR8+0x8] ;  /* 0x00000808ff057984 */ /* 0x014ea20008000800 */
[----:B---3-5:R-:W-:-:S05]  /*08a0*/  IMAD.MOV.U32 R4, RZ, RZ, 0x6000 ;  /* 0x00006000ff047424 */ /* 0x028fca00078e00ff */
[----:B--2---:R-:W-:-:S04]  /*08b0*/  LOP3.LUT R4, R5, 0x4000, R4, 0xd8, !PT ;  /* 0x0000400005047812 */ /* 0x004fc800078ed804 */
[----:B------:R-:W-:-:S05]  /*08c0*/  LOP3.LUT R4, R4, 0x400000, RZ, 0xb8, !PT ;  /* 0x0040000004047812 */ /* 0x000fca00078eb8ff */
[----:B------:R4:W-:Y:S02]  /*08d0*/  STS [UR8+0x8], R4 ;  /* 0x00000804ff007988 */ /* 0x0009e40008000808 */
.L_x_17:
[----:B------:R-:W-:Y:S05]  /*08e0*/  BSYNC.RELIABLE B0 ;  /* 0x0000000000007941 */ /* 0x000fea0003800100 */
.L_x_13:
[----:B--234-:R-:W2:Y:S02]  /*08f0*/  @!P3 LDS R4, [UR8+0x8] ;  /* 0x00000808ff04b984 */ /* 0x01cea40008000800 */
[----:B--2---:R-:W-:-:S05]  /*0900*/  @!P3 LOP3.LUT R4, R4, 0x8000, RZ, 0xb8, !PT ;  /* 0x000080000404b812 */ /* 0x004fca00078eb8ff */
[----:B------:R2:W-:Y:S02]  /*0910*/  @!P3 STS [UR8+0x8], R4 ;  /* 0x00000804ff00b988 */ /* 0x0005e40008000808 */
.L_x_18:
[----:B------:R-:W-:Y:S05]  /*0920*/  BSYNC.RECONVERGENT B1 ;  /* 0x0000000000017941 */ /* 0x000fea0003800200 */
.L_x_12:
[----:B------:R-:W-:Y:S05]  /*0930*/  WARPSYNC.ALL ;  /* 0x0000000000007948 */ /* 0x000fea0003800000 */
[----:B------:R-:W-:Y:S01]  /*0940*/  NOP ;  /* 0x0000000000007918 */ /* 0x000fe20000000000 */
[----:B------:R-:W2:Y:S02]  /*0950*/  LDC R7, c[0x0][0x39c] ;  /* 0x0000e700ff077b82 */ /* 0x000ea40000000800 */
[----:B--2---:R-:W-:Y:S01]  /*0960*/  VIADD R7, R7, 0xffffffff ;  /* 0xffffffff07077836 */ /* 0x004fe20000000000 */
[----:B------:R-:W-:Y:S06]  /*0970*/  @P0 BRA `(.L_x_19) ;  /* 0x0000000000300947 */ /* 0x000fec0003800000 */
[----:B---345:R-:W2:Y:S01]  /*0980*/  S2R R4, SR_LANEID ;  /* 0x0000000000047919 */ /* 0x038ea20000000000 */
[----:B------:R-:W-:Y:S05]  /*0990*/  WARPSYNC.ALL ;  /* 0x0000000000007948 */ /* 0x000fea0003800000 */
[----:B------:R-:W-:Y:S01]  /*09a0*/  NOP ;  /* 0x0000000000007918 */ /* 0x000fe20000000000 */
[----:B--2---:R-:W-:-:S05]  /*09b0*/  IMAD.SHL.U32 R9, R4, 0x4, RZ ;  /* 0x0000000404097824 */ /* 0x004fca00078e00ff */
[----:B------:R-:W2:Y:S01]  /*09c0*/  LDS R11, [R9+UR8] ;  /* 0x00000008090b7984 */ /* 0x000ea20008000800 */
[----:B------:R-:W-:-:S05]  /*09d0*/  IADD3 R4, P1, PT, R9, UR24, RZ ;  /* 0x0000001809047c10 */ /* 0x000fca000ff3e0ff */
[----:B------:R-:W-:-:S05]  /*09e0*/  IMAD.X R5, RZ, RZ, UR25, P1 ;  /* 0x00000019ff057e24 */ /* 0x000fca00088e06ff */
[----:B--2---:R2:W3:Y:S01]  /*09f0*/  ATOMG.E.EXCH.STRONG.GPU PT, RZ, [R4], R11 ;  /* 0x0000000b04ff73a8 */ /* 0x0044e200041ee100 */
[----:B------:R-:W-:-:S04]  /*0a00*/  DEPBAR {5,4,3,2,1,0} ;  /* 0x0000003f0000791a */ /* 0x000fc80000000000 */
[----:B------:R-:W4:Y:S02]  /*0a10*/  CCTL.E.C.LDCU.IV.DEEP [UR24] ;  /* 0x0000000018007540 */ /* 0x000f240009c08000 */
[----:B----4-:R2:W-:Y:S01]  /*0a20*/  UTMACCTL.IV [UR24] ;  /* 0x00000000180079b9 */ /* 0x0105e20008000000 */
[----:B------:R-:W-:Y:S01]  /*0a30*/  NOP ;  /* 0x0000000000007918 */ /* 0x000fe20000000000 */
.L_x_19:
[----:B------:R-:W-:Y:S05]  /*0a40*/  @P0 BRA `(.L_x_20) ;  /* 0x00000000000c0947 */ /* 0x000fea0003800000 */
[----:B------:R0:W-:Y:S01]  /*0a50*/  UTMACMDFLUSH ;  /* 0x00000000000079b7 */ /* 0x0001e20000000000 */
[----:B------:R-:W-:Y:S05]  /*0a60*/  @P0 BRA `(.L_x_20) ;  /* 0x0000000000040947 */ /* 0x000fea0003800000 */
[----:B------:R-:W-:-:S04]  /*0a70*/  DEPBAR.LE SB0, 0x0 ;  /* 0x000080000000791a */ /* 0x000fc80000000000 */
.L_x_20:
[----:B------:R-:W-:Y:S05]  /*0a80*/  WARPSYNC.ALL ;  /* 0x0000000000007948 */ /* 0x000fea0003800000 */
[----:B------:R-:W-:Y:S01]  /*0a90*/  NOP ;  /* 0x0000000000007918 */ /* 0x000fe20000000000 */
[----:B---3--:R-:W-:Y:S06]  /*0aa0*/  BAR.SYNC.DEFER_BLOCKING 0x0 ;  /* 0x0000000000007b1d */ /* 0x008fec0000010000 */
[----:B------:R-:W-:Y:S02]  /*0ab0*/  BSSY.RECONVERGENT B1, `(.L_x_21) ;  /* 0x000000b000017945 */ /* 0x000fe40003800200 */
[----:B------:R-:W-:Y:S06]  /*0ac0*/  BAR.SYNC.DEFER_BLOCKING 0x0 ;  /* 0x0000000000007b1d */ /* 0x000fec0000010000 */
[----:B------:R3:W-:Y:S01]  /*0ad0*/  @!P0 STS [R3], RZ ;  /* 0x000000ff03008388 */ /* 0x0007e20000000800 */
[----:B------:R-:W-:Y:S01]  /*0ae0*/  NOP ;  /* 0x0000000000007918 */ /* 0x000fe20000000000 */
[----:B------:R-:W-:Y:S05]  /*0af0*/  @P3 BRA `(.L_x_22) ;  /* 0x0000000000183947 */ /* 0x000fea0003800000 */
[----:B--2-45:R-:W2:Y:S01]  /*0b00*/  LDS R4, [UR8+0x8] ;  /* 0x00000808ff047984 */ /* 0x034ea20008000800 */
[----:B------:R-:W4:Y:S01]  /*0b10*/  LDC.64 R10, c[0x0][0x388] ;  /* 0x0000e200ff0a7b82 */ /* 0x000f220000000a00 */
[----:B------:R-:W-:Y:S02]  /*0b20*/  IMAD.MOV.U32 R5, RZ, RZ, 0x70 ;  /* 0x00000070ff057424 */ /* 0x000fe400078e00ff */
[----:B----4-:R4:W-:Y:S03]  /*0b30*/  STS.64 [UR8], R10 ;  /* 0x0000000aff007988 */ /* 0x0109e60008000a08 */
[----:B--2---:R-:W-:-:S05]  /*0b40*/  LOP3.LUT R4, R4, 0x10, R5, 0xd8, !PT ;  /* 0x0000001004047812 */ /* 0x004fca00078ed805 */
[----:B------:R4:W-:Y:S02]  /*0b50*/  STS [UR8+0x8], R4 ;  /* 0x00000804ff007988 */ /* 0x0009e40008000808 */
.L_x_22:
[----:B--2---:R-:W-:Y:S05]  /*0b60*/  BSYNC.RECONVERGENT B1 ;  /* 0x0000000000017941 */ /* 0x004fea0003800200 */
.L_x_21:
[----:B------:R-:W-:Y:S04]  /*0b70*/  BSSY.RECONVERGENT B1, `(.L_x_23) ;  /* 0x000000a000017945 */ /* 0x000fe80003800200 */
[----:B------:R-:W-:Y:S05]  /*0b80*/  @P3 BRA `(.L_x_24) ;  /* 0x0000000000203947 */ /* 0x000fea0003800000 */
[----:B----45:R-:W2:Y:S01]  /*0b90*/  LDS R4, [UR8+0x34] ;  /* 0x00003408ff047984 */ /* 0x030ea20008000800 */
[----:B------:R-:W-:Y:S02]  /*0ba0*/  IMAD.MOV.U32 R5, RZ, RZ, 0x7f000000 ;  /* 0x7f000000ff057424 */ /* 0x000fe400078e00ff */
[----:B------:R-:W-:Y:S01]  /*0bb0*/  @!P3 IMAD.MOV.U32 R10, RZ, RZ, 0x3f ;  /* 0x0000003fff0ab424 */ /* 0x000fe200078e00ff */
[----:B------:R-:W4:Y:S02]  /*0bc0*/  @!P3 LDS R9, [UR8+0x38] ;  /* 0x00003808ff09b984 */ /* 0x000f240008000800 */
[----:B--2---:R-:W-:Y:S02]  /*0bd0*/  LOP3.LUT R4, R4, 0xff000000, R5, 0xb8, !PT ;  /* 0xff00000004047812 */ /* 0x004fe400078eb805 */
[----:B----4-:R-:W-:-:S03]  /*0be0*/  @!P3 LOP3.LUT R5, R9, 0xff, R10, 0xb8, !PT ;  /* 0x000000ff0905b812 */ /* 0x010fc600078eb80a */
[----:B------:R2:W-:Y:S04]  /*0bf0*/  STS [UR8+0x34], R4 ;  /* 0x00003404ff007988 */ /* 0x0005e80008000808 */
[----:B------:R2:W-:Y:S02]  /*0c00*/  @!P3 STS [UR8+0x38], R5 ;  /* 0x00003805ff00b988 */ /* 0x0005e40008000808 */
.L_x_24:
[----:B------:R-:W-:Y:S05]  /*0c10*/  BSYNC.RECONVERGENT B1 ;  /* 0x0000000000017941 */ /* 0x000fea0003800200 */
.L_x_23:
[----:B------:R-:W-:Y:S04]  /*0c20*/  BSSY.RECONVERGENT B1, `(.L_x_25) ;  /* 0x0000004000017945 */ /* 0x000fe80003800200 */
[----:B------:R-:W-:Y:S05]  /*0c30*/  @P3 BRA `(.L_x_26) ;  /* 0x0000000000083947 */ /* 0x000fea0003800000 */
[----:B------:R2:W-:Y:S04]  /*0c40*/  STS [UR8+0x24], R6 ;  /* 0x00002406ff007988 */ /* 0x0005e80008000808 */
[----:B------:R2:W-:Y:S02]  /*0c50*/  STS [UR8+0x20], R7 ;  /* 0x00002007ff007988 */ /* 0x0005e40008000808 */
.L_x_26:
[----:B------:R-:W-:Y:S05]  /*0c60*/  BSYNC.RECONVERGENT B1 ;  /* 0x0000000000017941 */ /* 0x000fea0003800200 */
.L_x_25:
[----:B------:R-:W-:Y:S04]  /*0c70*/  BSSY.RECONVERGENT B2, `(.L_x_27) ;  /* 0x0000025000027945 */ /* 0x000fe80003800200 */
[----:B------:R-:W-:Y:S04]  /*0c80*/  BSSY.RELIABLE B1, `(.L_x_28) ;  /* 0x0000020000017945 */ /* 0x000fe80003800100 */
[----:B------:R-:W-:Y:S05]  /*0c90*/  @P3 BRA `(.L_x_29) ;  /* 0x00000000002c3947 */ /* 0x000fea0003800000 */
[----:B--2-45:R-:W2:Y:S01]  /*0ca0*/  LDS R4, [UR8+0x1c] ;  /* 0x00001c08ff047984 */ /* 0x034ea20008000800 */
[----:B------:R-:W4:Y:S02]  /*0cb0*/  LDC.64 R10, c[0x0][0x3b0] ;  /* 0x0000ec00ff0a7b82 */ /* 0x000f240000000a00 */
[--C-:B----4-:R-:W-:Y:S02]  /*0cc0*/  SHF.R.U32.HI R9, RZ, 0x4, R11.reuse ;  /* 0x00000004ff097819 */ /* 0x110fe4000001160b */
[----:B------:R-:W-:-:S05]  /*0cd0*/  SHF.R.U64 R5, R10, 0x4, R11 ;  /* 0x000000040a057819 */ /* 0x000fca000000120b */
[----:B------:R4:W-:Y:S01]  /*0ce0*/  STS [UR8+0xc], R5 ;  /* 0x00000c05ff007988 */ /* 0x0009e20008000808 */
[----:B--2---:R-:W-:-:S05]  /*0cf0*/  LOP3.LUT R4, R4, 0xf, R9, 0xb8, !PT ;  /* 0x0000000f04047812 */ /* 0x004fca00078eb809 */
[----:B------:R4:W-:Y:S01]  /*0d00*/  STS [UR8+0x1c], R4 ;  /* 0x00001c04ff007988 */ /* 0x0009e20008000808 */
[----:B------:R-:W-:Y:S05]  /*0d10*/  @P3 BRA `(.L_x_30) ;  /* 0x00000000001c3947 */ /* 0x000fea0003800000 */
[----:B----4-:R-:W2:Y:S02]  /*0d20*/  LDS R4, [UR8+0x34] ;  /* 0x00003408ff047984 */ /* 0x010ea40008000800 */
[----:B--2---:R-:W-:-:S05]  /*0d30*/  LOP3.LUT R4, R4, 0x7, RZ, 0xb8, !PT ;  /* 0x0000000704047812 */ /* 0x004fca00078eb8ff */
[----:B------:R2:W-:Y:S02]  /*0d40*/  STS [UR8+0x34], R4 ;  /* 0x00003404ff007988 */ /* 0x0005e40008000808 */
.L_x_29:
[----:B------:R-:W-:Y:S05]  /*0d50*/  @P3 BRA `(.L_x_31) ;  /* 0x00000000001c3947 */ /* 0x000fea0003800000 */
[----:B--2-45:R-:W2:Y:S02]  /*0d60*/  LDS R4, [UR8+0x34] ;  /* 0x00003408ff047984 */ /* 0x034ea40008000800 */
[----:B--2---:R-:W-:-:S05]  /*0d70*/  LOP3.LUT R4, R4, 0x38, RZ, 0xb8, !PT ;  /* 0x0000003804047812 */ /* 0x004fca00078eb8ff */
[----:B------:R2:W-:Y:S02]  /*0d80*/  STS [UR8+0x34], R4 ;  /* 0x00003404ff007988 */ /* 0x0005e40008000808 */
.L_x_30:
[----:B------:R-:W-:Y:S05]  /*0d90*/  @P3 BRA `(.L_x_32) ;  /* 0x00000000001c3947 */ /* 0x000fea0003800000 */
[----:B--2-4-:R-:W2:Y:S02]  /*0da0*/  LDS R4, [UR8+0x8] ;  /* 0x00000808ff047984 */ /* 0x014ea40008000800 */
[----:B--2---:R-:W-:-:S05]  /*0db0*/  LOP3.LUT R4, R4, 0x780, RZ, 0xb8, !PT ;  /* 0x0000078004047812 */ /* 0x004fca00078eb8ff */
[----:B------:R2:W-:Y:S02]  /*0dc0*/  STS [UR8+0x8], R4 ;  /* 0x00000804ff007988 */ /* 0x0005e40008000808 */
.L_x_31:
[----:B------:R-:W-:Y:S05]  /*0dd0*/  @P3 BRA `(.L_x_33) ;  /* 0x0000000000283947 */ /* 0x000fea0003800000 */
[----:B--2-45:R-:W2:Y:S02]  /*0de0*/  LDS R4, [UR8+0x8] ;  /* 0x00000808ff047984 */ /* 0x034ea40008000800 */
[----:B--2---:R-:W-:-:S05]  /*0df0*/  LOP3.LUT R4, R4, 0x1800, RZ, 0xb8, !PT ;  /* 0x0000180004047812 */ /* 0x004fca00078eb8ff */
[----:B------:R5:W-:Y:S02]  /*0e00*/  STS [UR8+0x8], R4 ;  /* 0x00000804ff007988 */ /* 0x000be40008000808 */
.L_x_32:
[----:B------:R-:W-:Y:S05]  /*0e10*/  @P3 BREAK.RELIABLE B1 ;  /* 0x0000000000013942 */ /* 0x000fea0003800100 */
[----:B------:R-:W-:Y:S05]  /*0e20*/  @P3 BRA `(.L_x_34) ;  /* 0x0000000000243947 */ /* 0x000fea0003800000 */
[----:B--2-45:R-:W2:Y:S01]  /*0e30*/  LDS R4, [UR8+0x8] ;  /* 0x00000808ff047984 */ /* 0x034ea20008000800 */
[----:B------:R-:W-:-:S05]  /*0e40*/  IMAD.MOV.U32 R5, RZ, RZ, 0x6000 ;  /* 0x00006000ff057424 */ /* 0x000fca00078e00ff */
[----:B--2---:R-:W-:-:S04]  /*0e50*/  LOP3.LUT R4, R4, 0x6000, R5, 0xd8, !PT ;  /* 0x0000600004047812 */ /* 0x004fc800078ed805 */
[----:B------:R-:W-:-:S05]  /*0e60*/  LOP3.LUT R4, R4, 0x400000, RZ, 0xb8, !PT ;  /* 0x0040000004047812 */ /* 0x000fca00078eb8ff */
[----:B------:R2:W-:Y:S02]  /*0e70*/  STS [UR8+0x8], R4 ;  /* 0x00000804ff007988 */ /* 0x0005e40008000808 */
.L_x_33:
[----:B------:R-:W-:Y:S05]  /*0e80*/  BSYNC.RELIABLE B1 ;  /* 0x0000000000017941 */ /* 0x000fea0003800100 */
.L_x_28:
[----:B--2-45:R-:W2:Y:S02]  /*0e90*/  @!P3 LDS R4, [UR8+0x8] ;  /* 0x00000808ff04b984 */ /* 0x034ea40008000800 */
[----:B--2---:R-:W-:-:S05]  /*0ea0*/  @!P3 LOP3.LUT R4, R4, 0x8000, RZ, 0xb8, !PT ;  /* 0x000080000404b812 */ /* 0x004fca00078eb8ff */
[----:B------:R2:W-:Y:S02]  /*0eb0*/  @!P3 STS [UR8+0x8], R4 ;  /* 0x00000804ff00b988 */ /* 0x0005e40008000808 */
.L_x_34:
[----:B------:R-:W-:Y:S05]  /*0ec0*/  BSYNC.RECONVERGENT B2 ;  /* 0x0000000000027941 */ /* 0x000fea0003800200 */
.L_x_27:
[----:B------:R-:W-:Y:S05]  /*0ed0*/  WARPSYNC.ALL ;  /* 0x0000000000007948 */ /* 0x000fea0003800000 */
[----:B------:R-:W-:Y:S01]  /*0ee0*/  NOP ;  /* 0x0000000000007918 */ /* 0x000fe20000000000 */
[----:B------:R-:W-:-:S04]  /*0ef0*/  UIADD3 UR5, UPT, UPT, UR4, 0x80, URZ ;  /* 0x0000008004057890 */ /* 0x000fc8000fffe0ff */
[----:B------:R-:W-:-:S04]  /*0f00*/  UIADD3 UR26, UP0, UPT, UR5, UR20, URZ ;  /* 0x00000014051a7290 */ /* 0x000fc8000ff1e0ff */
[----:B------:R-:W-:Y:S01]  /*0f10*/  ULEA.HI.X.SX32 UR27, UR5, UR21, 0x1, UP0 ;  /* 0x00000015051b7291 */ /* 0x000fe200080f0eff */
[----:B------:R-:W-:Y:S11]  /*0f20*/  @P0 BRA `(.L_x_35) ;  /* 0x0000000000300947 */ /* 0x000ff60003800000 */
[----:B--2-45:R-:W2:Y:S01]  /*0f30*/  S2R R4, SR_LANEID ;  /* 0x0000000000047919 */ /* 0x034ea20000000000 */
[----:B------:R-:W-:Y:S05]  /*0f40*/  WARPSYNC.ALL ;  /* 0x0000000000007948 */ /* 0x000fea0003800000 */
[----:B------:R-:W-:Y:S01]  /*0f50*/  NOP ;  /* 0x0000000000007918 */ /* 0x000fe20000000000 */
[----:B--2---:R-:W-:-:S05]  /*0f60*/  IMAD.SHL.U32 R6, R4, 0x4, RZ ;  /* 0x0000000404067824 */ /* 0x004fca00078e00ff */
[----:B------:R-:W2:Y:S01]  /*0f70*/  LDS R9, [R6+UR8] ;  /* 0x0000000806097984 */ /* 0x000ea20008000800 */
[----:B------:R-:W-:-:S05]  /*0f80*/  IADD3 R4, P1, PT, R6, UR26, RZ ;  /* 0x0000001a06047c10 */ /* 0x000fca000ff3e0ff */
[----:B------:R-:W-:-:S05]  /*0f90*/  IMAD.X R5, RZ, RZ, UR27, P1 ;  /* 0x0000001bff057e24 */ /* 0x000fca00088e06ff */
[----:B--2---:R2:W4:Y:S01]  /*0fa0*/  ATOMG.E.EXCH.STRONG.GPU PT, RZ, [R4], R9 ;  /* 0x0000000904ff73a8 */ /* 0x00452200041ee100 */
[----:B------:R-:W-:-:S04]  /*0fb0*/  DEPBAR {5,4,3,2,1,0} ;  /* 0x0000003f0000791a */ /* 0x000fc80000000000 */
[----:B------:R-:W5:Y:S02]  /*0fc0*/  CCTL.E.C.LDCU.IV.DEEP [UR26] ;  /* 0x000000001a007540 */ /* 0x000f640009c08000 */
[----:B-----5:R2:W-:Y:S01]  /*0fd0*/  UTMACCTL.IV [UR26] ;  /* 0x000000001a0079b9 */ /* 0x0205e20008000000 */
[----:B------:R-:W-:Y:S01]  /*0fe0*/  NOP ;  /* 0x0000000000007918 */ /* 0x000fe20000000000 */
.L_x_35:
[----:B------:R-:W-:Y:S05]  /*0ff0*/  @P0 BRA `(.L_x_36) ;  /* 0x00000000000c0947 */ /* 0x000fea0003800000 */
[----:B------:R0:W-:Y:S01]  /*1000*/  UTMACMDFLUSH ;  /* 0x00000000000079b7 */ /* 0x0001e20000000000 */
[----:B------:R-:W-:Y:S05]  /*1010*/  @P0 BRA `(.L_x_36) ;  /* 0x0000000000040947 */ /* 0x000fea0003800000 */
[----:B------:R-:W-:-:S04]  /*1020*/  DEPBAR.LE SB0, 0x0 ;  /* 0x000080000000791a */ /* 0x000fc80000000000 */
.L_x_36:
[----:B------:R-:W-:Y:S05]  /*1030*/  WARPSYNC.ALL ;  /* 0x0000000000007948 */ /* 0x000fea0003800000 */
[----:B------:R-:W-:Y:S01]  /*1040*/  NOP ;  /* 0x0000000000007918 */ /* 0x000fe20000000000 */
[----:B----4-:R-:W-:Y:S06]  /*1050*/  BAR.SYNC.DEFER_BLOCKING 0x0 ;  /* 0x0000000000007b1d */ /* 0x010fec0000010000 */
[----:B------:R-:W-:Y:S02]  /*1060*/  BSSY.RECONVERGENT B2, `(.L_x_37) ;  /* 0x000000b000027945 */ /* 0x000fe40003800200 */
[----:B------:R-:W-:Y:S06]  /*1070*/  BAR.SYNC.DEFER_BLOCKING 0x0 ;  /* 0x0000000000007b1d */ /* 0x000fec0000010000 */
[----:B------:R4:W-:Y:S01]  /*1080*/  @!P0 STS [R3], RZ ;  /* 0x000000ff03008388 */ /* 0x0009e20000000800 */
[----:B------:R-:W-:Y:S01]  /*1090*/  NOP ;  /* 0x0000000000007918 */ /* 0x000fe20000000000 */
[----:B------:R-:W-:Y:S05]  /*10a0*/  @P3 BRA `(.L_x_38) ;  /* 0x0000000000183947 */ /* 0x000fea0003800000 */
[----:B---34-:R-:W3:Y:S01]  /*10b0*/  LDS R3, [UR8+0x8] ;  /* 0x00000808ff037984 */ /* 0x018ee20008000800 */
[----:B------:R-:W4:Y:S01]  /*10c0*/  LDC.64 R10, c[0x0][0x390] ;  /* 0x0000e400ff0a7b82 */ /* 0x000f220000000a00 */
[----:B--2--5:R-:W-:Y:S02]  /*10d0*/  IMAD.MOV.U32 R4, RZ, RZ, 0x70 ;  /* 0x00000070ff047424 */ /* 0x024fe400078e00ff */
[----:B----4-:R2:W-:Y:S03]  /*10e0*/  STS.64 [UR8], R10 ;  /* 0x0000000aff007988 */ /* 0x0105e60008000a08 */
[----:B---3--:R-:W-:-:S05]  /*10f0*/  LOP3.LUT R3, R3, 0x10, R4, 0xd8, !PT ;  /* 0x0000001003037812 */ /* 0x008fca00078ed804 */
[----:B------:R2:W-:Y:S02]  /*1100*/  STS [UR8+0x8], R3 ;  /* 0x00000803ff007988 */ /* 0x0005e40008000808 */
.L_x_38:
[----:B--2---:R-:W-:Y:S05]  /*1110*/  BSYNC.RECONVERGENT B2 ;  /* 0x0000000000027941 */ /* 0x004fea0003800200 */
.L_x_37:
[----:B------:R-:W-:Y:S04]  /*1120*/  BSSY.RECONVERGENT B3, `(.L_x_39) ;  /* 0x0000033000037945 */ /* 0x000fe80003800200 */
[----:B------:R-:W-:Y:S04]  /*1130*/  BSSY.RELIABLE B2, `(.L_x_40) ;  /* 0x000002e000027945 */ /* 0x000fe80003800100 */
[----:B------:R-:W-:Y:S05]  /*1140*/  @P3 BRA `(.L_x_41) ;  /* 0x0000000000243947 */ /* 0x000fea0003800000 */
[----:B---34-:R-:W2:Y:S01]  /*1150*/  LDS R3, [UR8+0x34] ;  /* 0x00003408ff037984 */ /* 0x018ea20008000800 */
[----:B-----5:R-:W-:-:S05]  /*1160*/  IMAD.MOV.U32 R4, RZ, RZ, 0x7f000000 ;  /* 0x7f000000ff047424 */ /* 0x020fca00078e00ff */
[----:B--2---:R-:W-:-:S05]  /*1170*/  LOP3.LUT R3, R3, 0xff000000, R4, 0xb8, !PT ;  /* 0xff00000003037812 */ /* 0x004fca00078eb804 */
[----:B------:R2:W-:Y:S01]  /*1180*/  STS [UR8+0x34], R3 ;  /* 0x00003403ff007988 */ /* 0x0005e20008000808 */
[----:B------:R-:W-:Y:S05]  /*1190*/  @P3 BRA `(.L_x_42) ;  /* 0x0000000000183947 */ /* 0x000fea0003800000 */
[----:B--2---:R-:W2:Y:S01]  /*11a0*/  LDS R3, [UR8+0x38] ;  /* 0x00003808ff037984 */ /* 0x004ea20008000800 */
[----:B------:R-:W-:-:S05]  /*11b0*/  IMAD.MOV.U32 R4, RZ, RZ, 0x3f ;  /* 0x0000003fff047424 */ /* 0x000fca00078e00ff */
[----:B--2---:R-:W-:-:S05]  /*11c0*/  LOP3.LUT R3, R3, 0xff, R4, 0xb8, !PT ;  /* 0x000000ff03037812 */ /* 0x004fca00078eb804 */
[----:B------:R2:W-:Y:S02]  /*11d0*/  STS [UR8+0x38], R3 ;  /* 0x00003803ff007988 */ /* 0x0005e40008000808 */
.L_x_41:
[----:B------:R-:W-:Y:S05]  /*11e0*/  @P3 BRA `(.L_x_43) ;  /* 0x00000000000c3947 */ /* 0x000fea0003800000 */
[----:B------:R2:W-:Y:S02]  /*11f0*/  STS [UR8+0x20], R7 ;  /* 0x00002007ff007988 */ /* 0x0005e40008000808 */
.L_x_42:
[----:B------:R-:W-:Y:S05]  /*1200*/  @P3 BRA `(.L_x_44) ;  /* 0x0000000000243947 */ /* 0x000fea0003800000 */
[----:B------:R2:W-:Y:S02]  /*1210*/  STS [UR8+0x24], R2 ;  /* 0x00002402ff007988 */ /* 0x0005e40008000808 */
.L_x_43:
[----:B------:R-:W-:Y:S05]  /*1220*/  @P3 BRA `(.L_x_45) ;  /* 0x00000000002c3947 */ /* 0x000fea0003800000 */
[----:B--2---:R-:W2:Y:S01]  /*1230*/  LDS R2, [UR8+0x1c] ;  /* 0x00001c08ff027984 */ /* 0x004ea20008000800 */
[----:B------:R-:W3:Y:S02]  /*1240*/  LDC.64 R6, c[0x0][0x3b8] ;  /* 0x0000ee00ff067b82 */ /* 0x000ee40000000a00 */
[--C-:B---3--:R-:W-:Y:S02]  /*1250*/  SHF.R.U32.HI R5, RZ, 0x4, R7.reuse ;  /* 0x00000004ff057819 */ /* 0x108fe40000011607 */
[----:B----4-:R-:W-:-:S05]  /*1260*/  SHF.R.U64 R3, R6, 0x4, R7 ;  /* 0x0000000406037819 */ /* 0x010fca0000001207 */
[----:B------:R3:W-:Y:S01]  /*1270*/  STS [UR8+0xc], R3 ;  /* 0x00000c03ff007988 */ /* 0x0007e20008000808 */
[----:B--2---:R-:W-:-:S05]  /*1280*/  LOP3.LUT R2, R2, 0xf, R5, 0xb8, !PT ;  /* 0x0000000f02027812 */ /* 0x004fca00078eb805 */
[----:B------:R3:W-:Y:S02]  /*1290*/  STS [UR8+0x1c], R2 ;  /* 0x00001c02ff007988 */ /* 0x0007e40008000808 */
.L_x_44:
[----:B------:R-:W-:Y:S05]  /*12a0*/  @P3 BRA `(.L_x_46) ;  /* 0x00000000001c3947 */ /* 0x000fea0003800000 */
[----:B---3--:R-:W3:Y:S02]  /*12b0*/  LDS R2, [UR8+0x34] ;  /* 0x00003408ff027984 */ /* 0x008ee40008000800 */
[----:B---3--:R-:W-:-:S05]  /*12c0*/  LOP3.LUT R2, R2, 0x7, RZ, 0xb8, !PT ;  /* 0x0000000702027812 */ /* 0x008fca00078eb8ff */
[----:B------:R3:W-:Y:S02]  /*12d0*/  STS [UR8+0x34], R2 ;  /* 0x00003402ff007988 */ /* 0x0007e40008000808 */
.L_x_45:
[----:B------:R-:W-:Y:S05]  /*12e0*/  @P3 BRA `(.L_x_47) ;  /* 0x00000000001c3947 */ /* 0x000fea0003800000 */
[----:B--23--:R-:W2:Y:S02]  /*12f0*/  LDS R2, [UR8+0x34] ;  /* 0x00003408ff027984 */ /* 0x00cea40008000800 */
[----:B--2---:R-:W-:-:S05]  /*1300*/  LOP3.LUT R2, R2, 0x38, RZ, 0xb8, !PT ;  /* 0x0000003802027812 */ /* 0x004fca00078eb8ff */
[----:B------:R2:W-:Y:S02]  /*1310*/  STS [UR8+0x34], R2 ;  /* 0x00003402ff007988 */ /* 0x0005e40008000808 */
.L_x_46:
[----:B------:R-:W-:Y:S05]  /*1320*/  @P3 BRA `(.L_x_48) ;  /* 0x00000000001c3947 */ /* 0x000fea0003800000 */
[----:B--23--:R-:W2:Y:S02]  /*1330*/  LDS R2, [UR8+0x8] ;  /* 0x00000808ff027984 */ /* 0x00cea40008000800 */
[----:B--2---:R-:W-:-:S05]  /*1340*/  LOP3.LUT R2, R2, 0x780, RZ, 0xb8, !PT ;  /* 0x0000078002027812 */ /* 0x004fca00078eb8ff */
[----:B------:R2:W-:Y:S02]  /*1350*/  STS [UR8+0x8], R2 ;  /* 0x00000802ff007988 */ /* 0x0005e40008000808 */
.L_x_47:
[----:B------:R-:W-:Y:S05]  /*1360*/  @P3 BRA `(.L_x_49) ;  /* 0x0000000000283947 */ /* 0x000fea0003800000 */
[----:B--23--:R-:W2:Y:S02]  /*1370*/  LDS R2, [UR8+0x8] ;  /* 0x00000808ff027984 */ /* 0x00cea40008000800 */
[----:B--2---:R-:W-:-:S05]  /*1380*/  LOP3.LUT R2, R2, 0x1800, RZ, 0xb8, !PT ;  /* 0x0000180002027812 */ /* 0x004fca00078eb8ff */
[----:B------:R2:W-:Y:S02]  /*1390*/  STS [UR8+0x8], R2 ;  /* 0x00000802ff007988 */ /* 0x0005e40008000808 */
.L_x_48:
[----:B------:R-:W-:Y:S05]  /*13a0*/  @P3 BREAK.RELIABLE B2 ;  /* 0x0000000000023942 */ /* 0x000fea0003800100 */
[----:B------:R-:W-:Y:S05]  /*13b0*/  @P3 BRA `(.L_x_50) ;  /* 0x0000000000243947 */ /* 0x000fea0003800000 */
[----:B--23--:R-:W2:Y:S01]  /*13c0*/  LDS R2, [UR8+0x8] ;  /* 0x00000808ff027984 */ /* 0x00cea20008000800 */
[----:B----4-:R-:W-:-:S05]  /*13d0*/  IMAD.MOV.U32 R3, RZ, RZ, 0x6000 ;  /* 0x00006000ff037424 */ /* 0x010fca00078e00ff */
[----:B--2---:R-:W-:-:S04]  /*13e0*/  LOP3.LUT R2, R2, 0x6000, R3, 0xd8, !PT ;  /* 0x0000600002027812 */ /* 0x004fc800078ed803 */
[----:B------:R-:W-:-:S05]  /*13f0*/  LOP3.LUT R2, R2, 0x400000, RZ, 0xb8, !PT ;  /* 0x0040000002027812 */ /* 0x000fca00078eb8ff */
[----:B------:R2:W-:Y:S02]  /*1400*/  STS [UR8+0x8], R2 ;  /* 0x00000802ff007988 */ /* 0x0005e40008000808 */
.L_x_49:
[----:B------:R-:W-:Y:S05]  /*1410*/  BSYNC.RELIABLE B2 ;  /* 0x0000000000027941 */ /* 0x000fea0003800100 */
.L_x_40:
[----:B--23--:R-:W2:Y:S02]  /*1420*/  @!P3 LDS R2, [UR8+0x8] ;  /* 0x00000808ff02b984 */ /* 0x00cea40008000800 */
[----:B--2---:R-:W-:-:S05]  /*1430*/  @!P3 LOP3.LUT R2, R2, 0x8000, RZ, 0xb8, !PT ;  /* 0x000080000202b812 */ /* 0x004fca00078eb8ff */
[----:B------:R2:W-:Y:S02]  /*1440*/  @!P3 STS [UR8+0x8], R2 ;  /* 0x00000802ff00b988 */ /* 0x0005e40008000808 */
.L_x_50:
[----:B------:R-:W-:Y:S05]  /*1450*/  BSYNC.RECONVERGENT B3 ;  /* 0x0000000000037941 */ /* 0x000fea0003800200 */
.L_x_39:
[----:B------:R-:W-:Y:S05]  /*1460*/  WARPSYNC.ALL ;  /* 0x0000000000007948 */ /* 0x000fea0003800000 */
[----:B------:R-:W-:Y:S01]  /*1470*/  NOP ;  /* 0x0000000000007918 */ /* 0x000fe20000000000 */
[----:B------:R-:W-:-:S04]  /*1480*/  UIADD3 UR4, UPT, UPT, UR4, 0x100, URZ ;  /* 0x0000010004047890 */ /* 0x000fc8000fffe0ff */
[----:B------:R-:W-:-:S04]  /*1490*/  UIADD3 UR20, UP0, UPT, UR4, UR20, URZ ;  /* 0x0000001404147290 */ /* 0x000fc8000ff1e0ff */
[----:B------:R-:W-:Y:S01]  /*14a0*/  ULEA.HI.X.SX32 UR21, UR4, UR21, 0x1, UP0 ;  /* 0x0000001504157291 */ /* 0x000fe200080f0eff */
[----:B------:R-:W-:Y:S11]  /*14b0*/  @P0 BRA `(.L_x_51) ;  /* 0x0000000000300947 */ /* 0x000ff60003800000 */
[----:B--23--:R-:W2:Y:S01]  /*14c0*/  S2R R2, SR_LANEID ;  /* 0x0000000000027919 */ /* 0x00cea20000000000 */
[----:B------:R-:W-:Y:S05]  /*14d0*/  WARPSYNC.ALL ;  /* 0x0000000000007948 */ /* 0x000fea0003800000 */
[----:B------:R-:W-:Y:S01]  /*14e0*/  NOP ;  /* 0x0000000000007918 */ /* 0x000fe20000000000 */
[----:B--2--5:R-:W-:-:S05]  /*14f0*/  IMAD.SHL.U32 R4, R2, 0x4, RZ ;  /* 0x0000000402047824 */ /* 0x024fca00078e00ff */
[----:B------:R-:W2:Y:S01]  /*1500*/  LDS R5, [R4+UR8] ;  /* 0x0000000804057984 */ /* 0x000ea20008000800 */
[----:B------:R-:W-:-:S05]  /*1510*/  IADD3 R2, P1, PT, R4, UR20, RZ ;  /* 0x0000001404027c10 */ /* 0x000fca000ff3e0ff */
[----:B----4-:R-:W-:-:S05]  /*1520*/  IMAD.X R3, RZ, RZ, UR21, P1 ;  /* 0x00000015ff037e24 */ /* 0x010fca00088e06ff */
[----:B--2---:R2:W3:Y:S01]  /*1530*/  ATOMG.E.EXCH.STRONG.GPU PT, RZ, [R2], R5 ;  /* 0x0000000502ff73a8 */ /* 0x0044e200041ee100 */
[----:B------:R-:W-:-:S04]  /*1540*/  DEPBAR {5,4,3,2,1,0} ;  /* 0x0000003f0000791a */ /* 0x000fc80000000000 */
[----:B------:R-:W4:Y:S02]  /*1550*/  CCTL.E.C.LDCU.IV.DEEP [UR20] ;  /* 0x0000000014007540 */ /* 0x000f240009c08000 */
[----:B----4-:R2:W-:Y:S01]  /*1560*/  UTMACCTL.IV [UR20] ;  /* 0x00000000140079b9 */ /* 0x0105e20008000000 */
[----:B------:R-:W-:Y:S01]  /*1570*/  NOP ;  /* 0x0000000000007918 */ /* 0x000fe20000000000 */
.L_x_51:
[----:B------:R-:W-:Y:S05]  /*1580*/  @P0 BRA `(.L_x_52) ;  /* 0x00000000000c0947 */ /* 0x000fea0003800000 */
[----:B------:R0:W-:Y:S01]  /*1590*/  UTMACMDFLUSH ;  /* 0x00000000000079b7 */ /* 0x0001e20000000000 */
[----:B------:R-:W-:Y:S05]  /*15a0*/  @P0 BRA `(.L_x_52) ;  /* 0x0000000000040947 */ /* 0x000fea0003800000 */
[----:B------:R-:W-:-:S04]  /*15b0*/  DEPBAR.LE SB0, 0x0 ;  /* 0x000080000000791a */ /* 0x000fc80000000000 */
.L_x_52:
[----:B------:R-:W-:Y:S05]  /*15c0*/  WARPSYNC.ALL ;  /* 0x0000000000007948 */ /* 0x000fea0003800000 */
[----:B------:R-:W-:Y:S01]  /*15d0*/  NOP ;  /* 0x0000000000007918 */ /* 0x000fe20000000000 */
[----:B---3--:R-:W-:Y:S01]  /*15e0*/  BAR.SYNC.DEFER_BLOCKING 0x0 ;  /* 0x0000000000007b1d */ /* 0x008fe20000010000 */
[----:B--2---:R-:W-:Y:S01]  /*15f0*/  SHF.R.U32.HI R2, RZ, 0x5, R0 ;  /* 0x00000005ff027819 */ /* 0x004fe20000011600 */
[----:B------:R-:W-:-:S03]  /*1600*/  UIADD3 UR15, UPT, UPT, UR8, 0x9020, URZ ;  /* 0x00009020080f7890 */ /* 0x000fc6000fffe0ff */
[----:B------:R-:W-:Y:S01]  /*1610*/  R2UR UR22, R2 ;  /* 0x00000000021672ca */ /* 0x000fe200000e0000 */
[----:B------:R-:W-:Y:S01]  /*1620*/  VOTEU.ALL UP0, P3 ;  /* 0x0000000000ff7886 */ /* 0x000fe20001800000 */
[----:B------:R-:W-:Y:S01]  /*1630*/  UMOV UR4, 0x1 ;  /* 0x0000000100047882 */ /* 0x000fe20000000000 */
[----:B------:R-:W-:Y:S01]  /*1640*/  VOTEU.ALL UP1, P3 ;  /* 0x0000000000ff7886 */ /* 0x000fe20001820000 */
[----:B------:R-:W-:Y:S02]  /*1650*/  BSSY.RECONVERGENT B3, `(.L_x_53) ;  /* 0x0000018000037945 */ /* 0x000fe40003800200 */
[----:B------:R-:W-:-:S04]  /*1660*/  @!UP0 UIADD3 UR10, UPT, UPT, -UR4, 0x100000, URZ ;  /* 0x00100000040a8890 */ /* 0x000fc8000fffe1ff */
[----:B------:R-:W-:Y:S02]  /*1670*/  @!UP0 USHF.L.U32 UR11, UR10, 0xb, URZ ;  /* 0x0000000b0a0b8899 */ /* 0x000fe400080006ff */
[----:B------:R-:W-:Y:S02]  /*1680*/  @!UP0 USHF.L.U32 UR10, UR10, 0x1, URZ ;  /* 0x000000010a0a8899 */ /* 0x000fe400080006ff */
[----:B------:R-:W-:-:S04]  /*1690*/  @!UP0 UIADD3 UR4, UPT, UPT, -UR4, 0x100000, URZ ;  /* 0x0010000004048890 */ /* 0x000fc8000fffe1ff */
[----:B------:R-:W-:Y:S02]  /*16a0*/  @!UP0 USHF.L.U32 UR5, UR4, 0xb, URZ ;  /* 0x0000000b04058899 */ /* 0x000fe400080006ff */
[----:B------:R-:W-:Y:S01]  /*16b0*/  @!UP0 USHF.L.U32 UR4, UR4, 0x1, URZ ;  /* 0x0000000104048899 */ /* 0x000fe200080006ff */
[----:B------:R-:W-:Y:S01]  /*16c0*/  VOTEU.ALL UP0, P3 ;  /* 0x0000000000ff7886 */ /* 0x000fe20001800000 */
[----:B------:R-:W2:Y:S04]  /*16d0*/  FENCE.VIEW.ASYNC.S ;  /* 0x00000000000073c6 */ /* 0x000ea80000000000 */
[----:B--2---:R2:W3:Y:S06]  /*16e0*/  @!UP0 SYNCS.EXCH.64 URZ, [UR8+0x9000], UR10 ;  /* 0x0090000a08ff85b2 */ /* 0x0044ec0008000100 */
[----:B------:R2:W3:Y:S02]  /*16f0*/  @!UP1 SYNCS.EXCH.64 URZ, [UR8+0x9020], UR4 ;  /* 0x0090200408ff95b2 */ /* 0x0004e40008000100 */
[----:B---3--:R-:W-:Y:S06]  /*1700*/  BAR.SYNC.DEFER_BLOCKING 0x0 ;  /* 0x0000000000007b1d */ /* 0x008fec0000010000 */
[----:B------:R-:W-:Y:S05]  /*1710*/  @P3 BRA `(.L_x_54) ;  /* 0x00000000002c3947 */ /* 0x000fea0003800000 */
[----:B--2---:R-:W-:Y:S02]  /*1720*/  UMOV UR4, 0x1 ;  /* 0x0000000100047882 */ /* 0x004fe40000000000 */
[----:B------:R-:W-:-:S04]  /*1730*/  UIADD3 UR10, UPT, UPT, -UR4, 0x100000, URZ ;  /* 0x00100000040a7890 */ /* 0x000fc8000fffe1ff */
[----:B------:R-:W-:Y:S02]  /*1740*/  USHF.L.U32 UR11, UR10, 0xb, URZ ;  /* 0x0000000b0a0b7899 */ /* 0x000fe400080006ff */
[----:B------:R-:W-:Y:S02]  /*1750*/  USHF.L.U32 UR10, UR10, 0x1, URZ ;  /* 0x000000010a0a7899 */ /* 0x000fe400080006ff */
[----:B------:R-:W-:-:S04]  /*1760*/  UIADD3 UR4, UPT, UPT, -UR4, 0x100000, URZ ;  /* 0x0010000004047890 */ /* 0x000fc8000fffe1ff */
[----:B------:R-:W-:Y:S02]  /*1770*/  USHF.L.U32 UR5, UR4, 0xb, URZ ;  /* 0x0000000b04057899 */ /* 0x000fe400080006ff */
[----:B------:R-:W-:Y:S01]  /*1780*/  USHF.L.U32 UR4, UR4, 0x1, URZ ;  /* 0x0000000104047899 */ /* 0x000fe200080006ff */
[----:B------:R-:W2:Y:S03]  /*1790*/  FENCE.VIEW.ASYNC.S ;  /* 0x00000000000073c6 */ /* 0x000ea60000000000 */
[----:B--2---:R3:W2:Y:S08]  /*17a0*/  SYNCS.EXCH.64 URZ, [UR8+0x9008], UR10 ;  /* 0x0090080a08ff75b2 */ /* 0x0046b00008000100 */
[----:B------:R3:W4:Y:S02]  /*17b0*/  SYNCS.EXCH.64 URZ, [UR8+0x9028], UR4 ;  /* 0x0090280408ff75b2 */ /* 0x0007240008000100 */
[----:B---3--:R-:W-:Y:S01]  /*17c0*/  NOP ;  /* 0x0000000000007918 */ /* 0x008fe20000000000 */
.L_x_54:
[----:B--2---:R-:W-:Y:S05]  /*17d0*/  BSYNC.RECONVERGENT B3 ;  /* 0x0000000000037941 */ /* 0x004fea0003800200 */
.L_x_53:
[----:B----4-:R-:W-:Y:S01]  /*17e0*/  BAR.SYNC.DEFER_BLOCKING 0x0 ;  /* 0x0000000000007b1d */ /* 0x010fe20000010000 */
[----:B------:R-:W-:Y:S01]  /*17f0*/  USHF.L.U32 UR19, UR7, 0x6, URZ ;  /* 0x0000000607137899 */ /* 0x000fe200080006ff */
[----:B------:R-:W-:Y:S01]  /*1800*/  ISETP.GE.AND P0, PT, R8, 0x1, PT ;  /* 0x000000010800780c */ /* 0x000fe20003f06270 */
[----:B------:R-:W-:-:S03]  /*1810*/  USHF.L.U32 UR14, UR9, 0x7, URZ ;  /* 0x00000007090e7899 */ /* 0x000fc600080006ff */
[----:B------:R-:W-:Y:S04]  /*1820*/  BSSY.RECONVERGENT B3, `(.L_x_55) ;  /* 0x000000d000037945 */ /* 0x000fe80003800200 */
[----:B------:R-:W-:Y:S05]  /*1830*/  @P3 BRA `(.L_x_56) ;  /* 0x00000000002c3947 */ /* 0x000fea0003800000 */
[----:B------:R-:W-:Y:S02]  /*1840*/  UMOV UR4, 0x1 ;  /* 0x0000000100047882 */ /* 0x000fe40000000000 */
[----:B------:R-:W-:-:S04]  /*1850*/  UIADD3 UR10, UPT, UPT, -UR4, 0x100000, URZ ;  /* 0x00100000040a7890 */ /* 0x000fc8000fffe1ff */
[----:B------:R-:W-:Y:S02]  /*1860*/  USHF.L.U32 UR11, UR10, 0xb, URZ ;  /* 0x0000000b0a0b7899 */ /* 0x000fe400080006ff */
[----:B------:R-:W-:Y:S02]  /*1870*/  USHF.L.U32 UR10, UR10, 0x1, URZ ;  /* 0x000000010a0a7899 */ /* 0x000fe400080006ff */
[----:B------:R-:W-:-:S04]  /*1880*/  UIADD3 UR4, UPT, UPT, -UR4, 0x100000, URZ ;  /* 0x0010000004047890 */ /* 0x000fc8000fffe1ff */
[----:B------:R-:W-:Y:S02]  /*1890*/  USHF.L.U32 UR5, UR4, 0xb, URZ ;  /* 0x0000000b04057899 */ /* 0x000fe400080006ff */
[----:B------:R-:W-:Y:S01]  /*18a0*/  USHF.L.U32 UR4, UR4, 0x1, URZ ;  /* 0x0000000104047899 */ /* 0x000fe200080006ff */
[----:B------:R-:W2:Y:S03]  /*18b0*/  FENCE.VIEW.ASYNC.S ;  /* 0x00000000000073c6 */ /* 0x000ea60000000000 */
[----:B--2---:R2:W3:Y:S08]  /*18c0*/  SYNCS.EXCH.64 URZ, [UR8+0x9010], UR10 ;  /* 0x0090100a08ff75b2 */ /* 0x0044f00008000100 */
[----:B------:R2:W4:Y:S01]  /*18d0*/  SYNCS.EXCH.64 URZ, [UR8+0x9030], UR4 ;  /* 0x0090300408ff75b2 */ /* 0x0005220008000100 */
[----:B------:R-:W-:Y:S01]  /*18e0*/  NOP ;  /* 0x0000000000007918 */ /* 0x000fe20000000000 */
.L_x_56:
[----:B--2---:R-:W-:Y:S05]  /*18f0*/  BSYNC.RECONVERGENT B3 ;  /* 0x0000000000037941 */ /* 0x004fea0003800200 */
.L_x_55:
[----:B------:R-:W-:Y:S05]  /*1900*/  @!P0 BRA `(.L_x_57) ;  /* 0x00000008001c8947 */ /* 0x000fea0003800000 */
[----:B---34-:R-:W-:Y:S01]  /*1910*/  BAR.SYNC.DEFER_BLOCKING 0x0 ;  /* 0x0000000000007b1d */ /* 0x018fe20000010000 */
[----:B------:R-:W-:Y:S01]  /*1920*/  ELECT P1, URZ, PT ;  /* 0x0000000000ff782f */ /* 0x000fe20003820000 */
[----:B------:R-:W-:Y:S01]  /*1930*/  @!P3 IMAD.MOV.U32 R2, RZ, RZ, 0x3000 ;  /* 0x00003000ff02b424 */ /* 0x000fe200078e00ff */
[----:B------:R-:W-:Y:S02]  /*1940*/  UIADD3 UR16, UPT, UPT, UR8, 0x6000, URZ ;  /* 0x0000600008107890 */ /* 0x000fe4000fffe0ff */
[----:B------:R-:W-:Y:S02]  /*1950*/  ISETP.LT.U32.AND P1, PT, R36, 0x20, P1 ;  /* 0x000000202400780c */ /* 0x000fe40000f21070 */
[----:B------:R-:W-:Y:S01]  /*1960*/  ELECT P0, URZ, PT ;  /* 0x0000000000ff782f */ /* 0x000fe20003800000 */
[----:B------:R-:W-:-:S03]  /*1970*/  UMOV UR10, UR14 ;  /* 0x0000000e000a7c82 */ /* 0x000fc60008000000 */
[----:B------:R-:W-:-:S07]  /*1980*/  ISETP.LT.U32.AND P0, PT, R36, 0x20, P0 ;  /* 0x000000202400780c */ /* 0x000fce0000701070 */
[----:B------:R-:W-:Y:S01]  /*1990*/  VOTEU.ANY UP0, P1 ;  /* 0x0000000000ff7886 */ /* 0x000fe20000800100 */
[----:B------:R-:W-:-:S04]  /*19a0*/  VOTEU.ANY UP2, P1 ;  /* 0x0000000000ff7886 */ /* 0x000fc80000840100 */
[----:B------:R-:W-:Y:S02]  /*19b0*/  @UP0 UIADD3 UR17, UPT, UPT, UR8, 0x9000, URZ ;  /* 0x0000900008110890 */ /* 0x000fe4000fffe0ff */
[----:B------:R2:W-:Y:S01]  /*19c0*/  @!P3 SYNCS.ARRIVE.TRANS64 RZ, [UR8+0x9000], R2 ;  /* 0x00900002ffffb9a7 */ /* 0x0005e20008000008 */
[----:B------:R-:W-:Y:S01]  /*19d0*/  @UP0 UMOV UR18, URZ ;  /* 0x000000ff00120c82 */ /* 0x000fe20008000000 */
[----:B------:R-:W-:Y:S01]  /*19e0*/  BAR.SYNC.DEFER_BLOCKING 0x0 ;  /* 0x0000000000007b1d */ /* 0x000fe20000010000 */
[----:B------:R-:W-:-:S05]  /*19f0*/  UISETP.NE.U32.AND UP0, UPT, UR22, URZ, UPT ;  /* 0x000000ff1600728c */ /* 0x000fca000bf05070 */
[----:B------:R-:W-:Y:S01]  /*1a00*/  VOTEU.ANY UP1, P0 ;  /* 0x0000000000ff7886 */ /* 0x000fe20000020100 */
[----:B------:R-:W-:-:S04]  /*1a10*/  VOTEU.ANY UP3, P0 ;  /* 0x0000000000ff7886 */ /* 0x000fc80000060100 */
[----:B------:R-:W-:Y:S01]  /*1a20*/  @UP1 UIADD3 UR9, UPT, UPT, UR8, 0x9000, URZ ;  /* 0x0000900008091890 */ /* 0x000fe2000fffe0ff */
[----:B------:R-:W-:Y:S01]  /*1a30*/  @UP1 UMOV UR11, URZ ;  /* 0x000000ff000b1c82 */ /* 0x000fe20008000000 */
[----:B------:R2:W-:Y:S01]  /*1a40*/  @UP2 UTMALDG.2D [UR16], [UR24] ;  /* 0x00000010180025b4 */ /* 0x0005e20008008000 */
[----:B------:R3:W-:Y:S06]  /*1a50*/  MEMBAR.ALL.CTA ;  /* 0x0000000000007992 */ /* 0x0007ec0000008000 */
[----:B---3--:R-:W3:Y:S02]  /*1a60*/  FENCE.VIEW.ASYNC.S ;  /* 0x00000000000073c6 */ /* 0x008ee40000000000 */
[----:B---3--:R-:W-:Y:S06]  /*1a70*/  BAR.SYNC.DEFER_BLOCKING 0x0 ;  /* 0x0000000000007b1d */ /* 0x008fec0000010000 */
[----:B------:R2:W-:Y:S02]  /*1a80*/  @UP3 UTMALDG.2D [UR8], [UR26] ;  /* 0x000000081a0035b4 */ /* 0x0005e40008008000 */
[----:B------:R-:W-:Y:S06]  /*1a90*/  BAR.SYNC.DEFER_BLOCKING 0x0 ;  /* 0x0000000000007b1d */ /* 0x000fec0000010000 */
[----:B------:R-:W3:Y:S02]  /*1aa0*/  SYNCS.PHASECHK.TRANS64.TRYWAIT P0, [UR8+0x9000], RZ ;  /* 0x009000ffff0075a7 */ /* 0x000ee40008001108 */
[----:B--23--:R-:W-:Y:S05]  /*1ab0*/  @!P0 BRA `(.L_x_58) ;  /* 0x0000000c00748947 */ /* 0x00cfea0003800000 */
.L_x_74:
[----:B------:R-:W-:Y:S05]  /*1ac0*/  BRA.U UP0, `(.L_x_59) ;  /* 0x0000000100547547 */ /* 0x000fea000b800000 */
[----:B------:R-:W-:Y:S02]  /*1ad0*/  USHF.R.U32.HI UR4, URZ, 0x4, UR16 ;  /* 0x00000004ff047899 */ /* 0x000fe40008011610 */
[----:B------:R-:W-:Y:S02]  /*1ae0*/  USHF.R.U32.HI UR6, URZ, 0x4, UR8 ;  /* 0x00000004ff067899 */ /* 0x000fe40008011608 */
[----:B------:R-:W-:Y:S02]  /*1af0*/  USGXT.U32 UR4, UR4, 0xe ;  /* 0x0000000e0404789a */ /* 0x000fe40008000000 */
[----:B------:R-:W-:Y:S01]  /*1b00*/  USGXT.U32 UR6, UR6, 0xe ;  /* 0x0000000e0606789a */ /* 0x000fe20008000000 */
[----:B------:R-:W-:Y:S01]  /*1b10*/  UMOV UR10, 0xfffffffe ;  /* 0xfffffffe000a7882 */ /* 0x000fe20000000000 */
[----:B------:R-:W-:Y:S01]  /*1b20*/  UMOV UR11, 0x7fffbfdf ;  /* 0x7fffbfdf000b7882 */ /* 0x000fe20000000000 */
[----:B------:R-:W-:Y:S01]  /*1b30*/  UMOV UR12, 0x100 ;  /* 0x00000100000c7882 */ /* 0x000fe20000000000 */
[----:B------:R-:W-:Y:S01]  /*1b40*/  UMOV UR13, 0x40004040 ;  /* 0x40004040000d7882 */ /* 0x000fe20000000000 */
[----:B------:R-:W-:Y:S01]  /*1b50*/  UMOV UR5, URZ ;  /* 0x000000ff00057c82 */ /* 0x000fe20008000000 */
[----:B------:R-:W-:Y:S01]  /*1b60*/  UMOV UR7, URZ ;  /* 0x000000ff00077c82 */ /* 0x000fe20008000000 */
[----:B------:R-:W-:-:S02]  /*1b70*/  UIADD3.64 UR10, UPT, UPT, UR4, -UR10, URZ ;  /* 0x8000000a040a7297 */ /* 0x000fc4000fffe0ff */
[----:B------:R-:W-:Y:S01]  /*1b80*/  UIADD3.64 UR12, UPT, UPT, UR6, UR12, URZ ;  /* 0x0000000c060c7297 */ /* 0x000fe2000fffe0ff */
[----:B------:R-:W-:Y:S01]  /*1b90*/  UMOV UR16, 0x0 ;  /* 0x0000000000107882 */ /* 0x000fe20000000000 */
[----:B------:R-:W-:Y:S01]  /*1ba0*/  UMOV UR17, 0x4210010 ;  /* 0x0421001000117882 */ /* 0x000fe20000000000 */
[----:B------:R-:W-:Y:S01]  /*1bb0*/  UMOV UR5, 0x80004020 ;  /* 0x8000402000057882 */ /* 0x000fe20000000000 */
[----:B------:R-:W-:Y:S01]  /*1bc0*/  UMOV UR7, 0x40004040 ;  /* 0x4000404000077882 */ /* 0x000fe20000000000 */
[----:B------:R-:W-:Y:S01]  /*1bd0*/  UMOV UR28, 0x0 ;  /* 0x00000000001c7882 */ /* 0x000fe20000000000 */
[----:B------:R-:W-:Y:S01]  /*1be0*/  UMOV UR29, 0x4210010 ;  /* 0x04210010001d7882 */ /* 0x000fe20000000000 */
[----:B------:R2:W-:Y:S02]  /*1bf0*/  UTCQMMA gdesc[UR4], gdesc[UR6], tmem[UR23], tmem[UR16], idesc[UR17], !UPT ;  /* 0x00ff1006040075ea */ /* 0x0005e4000f800317 */
[----:B------:R2:W-:Y:S01]  /*1c00*/  UTCQMMA gdesc[UR10], gdesc[UR12], tmem[UR23], tmem[UR28], idesc[UR29], UPT ;  /* 0x00ff1c0c0a0075ea */ /* 0x0005e2000b800317 */
[----:B------:R-:W-:-:S02]  /*1c10*/  NOP ;  /* 0x0000000000007918 */ /* 0x000fc40000000000 */
.L_x_59:
[----:B------:R-:W-:Y:S01]  /*1c20*/  ELECT P0, URZ, PT ;  /* 0x0000000000ff782f */ /* 0x000fe20003800000 */
[----:B--2---:R-:W-:Y:S01]  /*1c30*/  UMOV UR4, UR15 ;  /* 0x0000000f00047c82 */ /* 0x004fe20008000000 */
[----:B------:R-:W-:Y:S02]  /*1c40*/  UMOV UR5, URZ ;  /* 0x000000ff00057c82 */ /* 0x000fe40008000000 */
[----:B------:R-:W-:-:S13]  /*1c50*/  ISETP.LT.U32.AND P0, PT, R36, 0x20, P0 ;  /* 0x000000202400780c */ /* 0x000fda0000701070 */
[----:B------:R-:W-:Y:S01]  /*1c60*/  VOTEU.ANY UP0, P0 ;  /* 0x0000000000ff7886 */ /* 0x000fe20000000100 */
[----:B------:R-:W-:Y:S01]  /*1c70*/  VOTEU.ANY UP1, P0 ;  /* 0x0000000000ff7886 */ /* 0x000fe20000020100 */
[----:B------:R-:W-:-:S03]  /*1c80*/  ISETP.GE.U32.AND P0, PT, R8, 0x41, PT ;  /* 0x000000410800780c */ /* 0x000fc60003f06070 */
[----:B------:R-:W-:Y:S02]  /*1c90*/  @UP0 UMOV UR4, UR4 ;  /* 0x0000000400040c82 */ /* 0x000fe40008000000 */
[----:B------:R2:W-:Y:S01]  /*1ca0*/  @UP1 UTCBAR [UR4], URZ ;  /* 0x000000ff040013e9 */ /* 0x0005e200080000ff */
[----:B------:R-:W-:Y:S06]  /*1cb0*/  BAR.SYNC.DEFER_BLOCKING 0x0 ;  /* 0x0000000000007b1d */ /* 0x000fec0000010000 */
[----:B------:R-:W3:Y:S02]  /*1cc0*/  SYNCS.PHASECHK.TRANS64.TRYWAIT P1, [UR8+0x9020], RZ ;  /* 0x009020ffff0075a7 */ /* 0x000ee40008021108 */
[----:B--23--:R-:W-:Y:S05]  /*1cd0*/  @!P1 BRA `(.L_x_60) ;  /* 0x0000000800f89947 */ /* 0x00cfea0003800000 */
.L_x_75:
[----:B------:R-:W-:Y:S01]  /*1ce0*/  UMOV UR4, URZ ;  /* 0x000000ff00047c82 */ /* 0x000fe20008000000 */
[----:B------:R-:W-:Y:S05]  /*1cf0*/  @!P0 BRA `(.L_x_57) ;  /* 0x0000000400208947 */ /* 0x000fea0003800000 */
[----:B------:R-:W2:Y:S01]  /*1d00*/  LDCU UR29, c[0x0][0x3a0] ;  /* 0x00007400ff1d77ac */ /* 0x000ea20008000800 */
[----:B------:R-:W-:Y:S01]  /*1d10*/  UMOV UR9, 0x1 ;  /* 0x0000000100097882 */ /* 0x000fe20000000000 */
[----:B------:R-:W-:-:S05]  /*1d20*/  UMOV UR18, 0x40 ;  /* 0x0000004000127882 */ /* 0x000fca0000000000 */
.L_x_64:
[----:B------:R-:W-:Y:S01]  /*1d30*/  BAR.SYNC.DEFER_BLOCKING 0x0 ;  /* 0x0000000000007b1d */ /* 0x000fe20000010000 */
[----:B------:R-:W-:Y:S01]  /*1d40*/  ULEA UR28, UR9, UR8, 0x3 ;  /* 0x00000008091c7291 */ /* 0x000fe2000f8e18ff */
[----:B------:R-:W-:Y:S01]  /*1d50*/  @!P3 IMAD.MOV.U32 R2, RZ, RZ, 0x3000 ;  /* 0x00003000ff02b424 */ /* 0x000fe200078e00ff */
[----:B------:R-:W-:Y:S01]  /*1d60*/  ELECT P1, URZ, PT ;  /* 0x0000000000ff782f */ /* 0x000fe20003820000 */
[----:B------:R-:W-:-:S03]  /*1d70*/  ULEA UR16, UR9, UR8, 0xc ;  /* 0x0000000809107291 */ /* 0x000fc6000f8e60ff */
[----:B------:R-:W-:Y:S02]  /*1d80*/  ISETP.LT.U32.AND P1, PT, R36, 0x20, P1 ;  /* 0x000000202400780c */ /* 0x000fe40000f21070 */
[----:B------:R-:W-:Y:S01]  /*1d90*/  ELECT P0, URZ, PT ;  /* 0x0000000000ff782f */ /* 0x000fe20003800000 */
[----:B------:R-:W-:-:S03]  /*1da0*/  UIADD3 UR16, UPT, UPT, UR16, 0x6000, URZ ;  /* 0x0000600010107890 */ /* 0x000fc6000fffe0ff */
[----:B------:R-:W-:Y:S01]  /*1db0*/  ISETP.LT.U32.AND P0, PT, R36, 0x20, P0 ;  /* 0x000000202400780c */ /* 0x000fe20000701070 */
[----:B------:R-:W-:Y:S01]  /*1dc0*/  ULEA UR12, UR9, UR8, 0xd ;  /* 0x00000008090c7291 */ /* 0x000fe2000f8e68ff */
[----:B------:R-:W-:Y:S01]  /*1dd0*/  UMOV UR15, UR18 ;  /* 0x00000012000f7c82 */ /* 0x000fe20008000000 */
[----:B------:R-:W-:-:S04]  /*1de0*/  USHF.L.U32 UR5, UR4, 0x1f, URZ ;  /* 0x0000001f04057899 */ /* 0x000fc800080006ff */
[----:B------:R-:W-:Y:S01]  /*1df0*/  VOTEU.ANY UP0, P1 ;  /* 0x0000000000ff7886 */ /* 0x000fe20000800100 */
[----:B------:R3:W-:Y:S04]  /*1e00*/  @!P3 SYNCS.ARRIVE.TRANS64 RZ, [UR28+0x9000], R2 ;  /* 0x00900002ffffb9a7 */ /* 0x0007e8000800001c */
[----:B------:R-:W-:Y:S01]  /*1e10*/  @UP0 UIADD3 UR17, UPT, UPT, UR28, 0x9000, URZ ;  /* 0x000090001c110890 */ /* 0x000fe2000fffe0ff */
[----:B------:R-:W-:Y:S01]  /*1e20*/  VOTEU.ANY UP0, P1 ;  /* 0x0000000000ff7886 */ /* 0x000fe20000800100 */
[----:B------:R-:W-:Y:S01]  /*1e30*/  BAR.SYNC.DEFER_BLOCKING 0x0 ;  /* 0x0000000000007b1d */ /* 0x000fe20000010000 */
[----:B---3--:R-:W-:-:S05]  /*1e40*/  IMAD.U32 R2, RZ, RZ, UR5 ;  /* 0x00000005ff027e24 */ /* 0x008fca000f8e00ff */
[----:B------:R-:W-:-:S05]  /*1e50*/  VOTEU.ANY UP1, P0 ;  /* 0x0000000000ff7886 */ /* 0x000fca0000020100 */
[----:B------:R-:W-:Y:S01]  /*1e60*/  @UP1 UIADD3 UR13, UPT, UPT, UR28, 0x9000, URZ ;  /* 0x000090001c0d1890 */ /* 0x000fe2000fffe0ff */
[----:B------:R-:W-:Y:S01]  /*1e70*/  VOTEU.ANY UP1, P0 ;  /* 0x0000000000ff7886 */ /* 0x000fe20000020100 */
[----:B------:R3:W-:Y:S01]  /*1e80*/  @UP0 UTMALDG.2D [UR16], [UR24] ;  /* 0x00000010180005b4 */ /* 0x0007e20008008000 */
[----:B------:R-:W-:Y:S01]  /*1e90*/  UISETP.NE.U32.AND UP0, UPT, UR22, URZ, UPT ;  /* 0x000000ff1600728c */ /* 0x000fe2000bf05070 */
[----:B------:R4:W-:Y:S06]  /*1ea0*/  MEMBAR.ALL.CTA ;  /* 0x0000000000007992 */ /* 0x0009ec0000008000 */
[----:B----4-:R-:W4:Y:S02]  /*1eb0*/  FENCE.VIEW.ASYNC.S ;  /* 0x00000000000073c6 */ /* 0x010f240000000000 */
[----:B----4-:R-:W-:Y:S06]  /*1ec0*/  BAR.SYNC.DEFER_BLOCKING 0x0 ;  /* 0x0000000000007b1d */ /* 0x010fec0000010000 */
[----:B------:R3:W-:Y:S02]  /*1ed0*/  @UP1 UTMALDG.2D [UR12], [UR26] ;  /* 0x0000000c1a0015b4 */ /* 0x0007e40008008000 */
[----:B------:R-:W-:Y:S06]  /*1ee0*/  BAR.SYNC.DEFER_BLOCKING 0x0 ;  /* 0x0000000000007b1d */ /* 0x000fec0000010000 */
[----:B------:R-:W4:Y:S02]  /*1ef0*/  SYNCS.PHASECHK.TRANS64.TRYWAIT P0, [UR28+0x9000], R2 ;  /* 0x00900002ff0075a7 */ /* 0x000f24000800111c */
[----:B---34-:R-:W-:Y:S05]  /*1f00*/  @!P0 BRA `(.L_x_61) ;  /* 0x0000000800788947 */ /* 0x018fea0003800000 */
.L_x_76:
[----:B------:R-:W-:Y:S05]  /*1f10*/  BRA.U UP0, `(.L_x_62) ;  /* 0x00000001004c7547 */ /* 0x000fea000b800000 */
[----:B------:R-:W-:Y:S02]  /*1f20*/  USHF.R.U32.HI UR10, URZ, 0x4, UR16 ;  /* 0x00000004ff0a7899 */ /* 0x000fe40008011610 */
[----:B------:R-:W-:Y:S02]  /*1f30*/  USHF.R.U32.HI UR12, URZ, 0x4, UR12 ;  /* 0x00000004ff0c7899 */ /* 0x000fe4000801160c */
[----:B------:R-:W-:Y:S02]  /*1f40*/  USGXT.U32 UR10, UR10, 0xe ;  /* 0x0000000e0a0a789a */ /* 0x000fe40008000000 */
[----:B------:R-:W-:Y:S02]  /*1f50*/  USGXT.U32 UR12, UR12, 0xe ;  /* 0x0000000e0c0c789a */ /* 0x000fe40008000000 */
[----:B------:R-:W-:Y:S02]  /*1f60*/  UIADD3 UR16, UP0, UPT, UR10, 0x2, URZ ;  /* 0x000000020a107890 */ /* 0x000fe4000ff1e0ff */
[----:B------:R-:W-:Y:S01]  /*1f70*/  UIADD3 UR30, UP1, UPT, UR12, 0x100, URZ ;  /* 0x000001000c1e7890 */ /* 0x000fe2000ff3e0ff */
[----:B------:R-:W-:Y:S01]  /*1f80*/  UMOV UR5, URZ ;  /* 0x000000ff00057c82 */ /* 0x000fe20008000000 */
[----:B------:R-:W-:Y:S01]  /*1f90*/  UMOV UR6, URZ ;  /* 0x000000ff00067c82 */ /* 0x000fe20008000000 */
[----:B------:R-:W-:-:S02]  /*1fa0*/  UIADD3.X UR17, UPT, UPT, UR5, -0x7fffbfe0, URZ, UP0, !UPT ;  /* 0x8000402005117890 */ /* 0x000fc400087fe4ff */
[----:B------:R-:W-:Y:S01]  /*1fb0*/  UIADD3.X UR31, UPT, UPT, UR6, 0x40004040, URZ, UP1, !UPT ;  /* 0x40004040061f7890 */ /* 0x000fe20008ffe4ff */
[----:B------:R-:W-:Y:S01]  /*1fc0*/  UMOV UR32, 0x0 ;  /* 0x0000000000207882 */ /* 0x000fe20000000000 */
[----:B------:R-:W-:Y:S01]  /*1fd0*/  UMOV UR33, 0x4210010 ;  /* 0x0421001000217882 */ /* 0x000fe20000000000 */
[----:B------:R-:W-:Y:S01]  /*1fe0*/  UMOV UR11, 0x80004020 ;  /* 0x80004020000b7882 */ /* 0x000fe20000000000 */
[----:B------:R-:W-:Y:S01]  /*1ff0*/  UMOV UR13, 0x40004040 ;  /* 0x40004040000d7882 */ /* 0x000fe20000000000 */
[----:B------:R-:W-:Y:S01]  /*2000*/  UMOV UR6, 0x0 ;  /* 0x0000000000067882 */ /* 0x000fe20000000000 */
[----:B------:R-:W-:Y:S01]  /*2010*/  UMOV UR7, 0x4210010 ;  /* 0x0421001000077882 */ /* 0x000fe20000000000 */
[----:B------:R3:W-:Y:S02]  /*2020*/  UTCQMMA gdesc[UR10], gdesc[UR12], tmem[UR23], tmem[UR32], idesc[UR33], UPT ;  /* 0x00ff200c0a0075ea */ /* 0x0007e4000b800317 */
[----:B------:R3:W-:Y:S01]  /*2030*/  UTCQMMA gdesc[UR16], gdesc[UR30], tmem[UR23], tmem[UR6], idesc[UR7], UPT ;  /* 0x00ff061e100075ea */ /* 0x0007e2000b800317 */
[----:B------:R-:W-:-:S02]  /*2040*/  NOP ;  /* 0x0000000000007918 */ /* 0x000fc40000000000 */
.L_x_62:
[----:B------:R-:W-:Y:S01]  /*2050*/  ELECT P0, URZ, PT ;  /* 0x0000000000ff782f */ /* 0x000fe20003800000 */
[----:B---3--:R-:W-:-:S03]  /*2060*/  UIADD3 UR6, UPT, UPT, UR28, 0x9020, URZ ;  /* 0x000090201c067890 */ /* 0x008fc6000fffe0ff */
[----:B------:R-:W-:Y:S01]  /*2070*/  ISETP.LT.U32.AND P0, PT, R36, 0x20, P0 ;  /* 0x000000202400780c */ /* 0x000fe20000701070 */
[----:B------:R-:W-:-:S12]  /*2080*/  UMOV UR7, URZ ;  /* 0x000000ff00077c82 */ /* 0x000fd80008000000 */
[----:B------:R-:W-:Y:S01]  /*2090*/  VOTEU.ANY UP0, P0 ;  /* 0x0000000000ff7886 */ /* 0x000fe20000000100 */
[----:B------:R-:W-:-:S04]  /*20a0*/  VOTEU.ANY UP1, P0 ;  /* 0x0000000000ff7886 */ /* 0x000fc80000020100 */
[----:B------:R-:W-:Y:S02]  /*20b0*/  @UP0 UMOV UR6, UR6 ;  /* 0x0000000600060c82 */ /* 0x000fe40008000000 */
[----:B------:R3:W-:Y:S01]  /*20c0*/  @UP1 UTCBAR [UR6], URZ ;  /* 0x000000ff060013e9 */ /* 0x0007e200080000ff */
[----:B------:R-:W-:Y:S06]  /*20d0*/  BAR.SYNC.DEFER_BLOCKING 0x0 ;  /* 0x0000000000007b1d */ /* 0x000fec0000010000 */
[----:B------:R-:W4:Y:S02]  /*20e0*/  SYNCS.PHASECHK.TRANS64.TRYWAIT P0, [UR28+0x9020], R2 ;  /* 0x00902002ff0075a7 */ /* 0x000f24000800111c */
[----:B---34-:R-:W-:Y:S05]  /*20f0*/  @!P0 BRA `(.L_x_63) ;  /* 0x0000000800088947 */ /* 0x018fea0003800000 */
.L_x_77:
[----:B------:R-:W-:Y:S02]  /*2100*/  UIADD3 UR9, UPT, UPT, UR9, 0x1, URZ ;  /* 0x0000000109097890 */ /* 0x000fe4000fffe0ff */
[----:B------:R-:W-:Y:S02]  /*2110*/  UIADD3 UR18, UPT, UPT, UR18, 0x40, URZ ;  /* 0x0000004012127890 */ /* 0x000fe4000fffe0ff */
[----:B------:R-:W-:-:S04]  /*2120*/  UISETP.NE.U32.AND UP0, UPT, UR9, 0x3, UPT ;  /* 0x000000030900788c */ /* 0x000fc8000bf05070 */
[----:B------:R-:W-:Y:S02]  /*2130*/  USEL UR5, URZ, 0x1, UP0 ;  /* 0x00000001ff057887 */ /* 0x000fe40008000000 */
[----:B------:R-:W-:Y:S02]  /*2140*/  USEL UR9, UR9, URZ, UP0 ;  /* 0x000000ff09097287 */ /* 0x000fe40008000000 */
[----:B--2---:R-:W-:Y:S02]  /*2150*/  UISETP.GE.AND UP0, UPT, UR18, UR29, UPT ;  /* 0x0000001d1200728c */ /* 0x004fe4000bf06270 */
[----:B------:R-:W-:-:S07]  /*2160*/  ULOP3.LUT UR4, UR4, UR5, URZ, 0x3c, !UPT ;  /* 0x0000000504047292 */ /* 0x000fce000f8e3cff */
[----:B------:R-:W-:Y:S05]  /*2170*/  BRA.U !UP0, `(.L_x_64) ;  /* 0xfffffff908ec7547 */ /* 0x000fea000b83ffff */
.L_x_57:
[----:B---34-:R-:W-:Y:S01]  /*2180*/  BAR.SYNC.DEFER_BLOCKING 0x0 ;  /* 0x0000000000007b1d */ /* 0x018fe20000010000 */
[C---:B------:R-:W-:Y:S02]  /*2190*/  IMAD.SHL.U32 R2, R0.reuse, 0x40, RZ ;  /* 0x0000004000027824 */ /* 0x040fe400078e00ff */
[C---:B------:R-:W-:Y:S02]  /*21a0*/  IMAD.SHL.U32 R3, R0.reuse, 0x10, RZ ;  /* 0x0000001000037824 */ /* 0x040fe400078e00ff */
[----:B-----5:R-:W-:Y:S01]  /*21b0*/  IMAD.SHL.U32 R4, R0, 0x2, RZ ;  /* 0x0000000200047824 */ /* 0x020fe200078e00ff */
[----:B------:R-:W-:Y:S04]  /*21c0*/  BSSY.RECONVERGENT B3, `(.L_x_65) ;  /* 0x0000004000037945 */ /* 0x000fe80003800200 */
[----:B------:R-:W-:Y:S05]  /*21d0*/  @P3 BRA `(.L_x_66) ;  /* 0x0000000000083947 */ /* 0x000fea0003800000 */
[----:B------:R-:W2:Y:S02]  /*21e0*/  SYNCS.CCTL.IV [UR8+0x9000] ;  /* 0x00900000ff0079b1 */ /* 0x000ea40008000008 */
[----:B--2---:R-:W2:Y:S02]  /*21f0*/  SYNCS.CCTL.IV [UR8+0x9020] ;  /* 0x00902000ff0079b1 */ /* 0x004ea40008000008 */
.L_x_66:
[----:B------:R-:W-:Y:S05]  /*2200*/  BSYNC.RECONVERGENT B3 ;  /* 0x0000000000037941 */ /* 0x000fea0003800200 */
.L_x_65:
[----:B--2---:R-:W-:Y:S06]  /*2210*/  BAR.SYNC.DEFER_BLOCKING 0x0 ;  /* 0x0000000000007b1d */ /* 0x004fec0000010000 */
[----:B------:R-:W-:Y:S04]  /*2220*/  BSSY.RECONVERGENT B3, `(.L_x_67) ;  /* 0x0000004000037945 */ /* 0x000fe80003800200 */
[----:B------:R-:W-:Y:S05]  /*2230*/  @P3 BRA `(.L_x_68) ;  /* 0x0000000000083947 */ /* 0x000fea0003800000 */
[----:B------:R-:W2:Y:S02]  /*2240*/  SYNCS.CCTL.IV [UR8+0x9008] ;  /* 0x00900800ff0079b1 */ /* 0x000ea40008000008 */
[----:B--2---:R-:W2:Y:S02]  /*2250*/  SYNCS.CCTL.IV [UR8+0x9028] ;  /* 0x00902800ff0079b1 */ /* 0x004ea40008000008 */
.L_x_68:
[----:B------:R-:W-:Y:S05]  /*2260*/  BSYNC.RECONVERGENT B3 ;  /* 0x0000000000037941 */ /* 0x000fea0003800200 */
.L_x_67:
[----:B--2---:R-:W-:Y:S06]  /*2270*/  BAR.SYNC.DEFER_BLOCKING 0x0 ;  /* 0x0000000000007b1d */ /* 0x004fec0000010000 */
[----:B------:R-:W-:Y:S04]  /*2280*/  BSSY.RECONVERGENT B3, `(.L_x_69) ;  /* 0x0000004000037945 */ /* 0x000fe80003800200 */
[----:B------:R-:W-:Y:S05]  /*2290*/  @P3 BRA `(.L_x_70) ;  /* 0x0000000000083947 */ /* 0x000fea0003800000 */
[----:B------:R-:W2:Y:S02]  /*22a0*/  SYNCS.CCTL.IV [UR8+0x9010] ;  /* 0x00901000ff0079b1 */ /* 0x000ea40008000008 */
[----:B--2---:R-:W2:Y:S02]  /*22b0*/  SYNCS.CCTL.IV [UR8+0x9030] ;  /* 0x00903000ff0079b1 */ /* 0x004ea40008000008 */
.L_x_70:
[----:B------:R-:W-:Y:S05]  /*22c0*/  BSYNC.RECONVERGENT B3 ;  /* 0x0000000000037941 */ /* 0x000fea0003800200 */
.L_x_69:
[----:B------:R-:W-:Y:S01]  /*22d0*/  USHF.L.U32 UR4, UR22, 0x15, URZ ;  /* 0x0000001516047899 */ /* 0x000fe200080006ff */
[----:B------:R-:W-:Y:S01]  /*22e0*/  SHF.R.U32.HI R5, RZ, 0x1, R0 ;  /* 0x00000001ff057819 */ /* 0x000fe20000011600 */
[----:B------:R-:W-:Y:S01]  /*22f0*/  USHF.L.U32 UR22, UR22, 0x4, URZ ;  /* 0x0000000416167899 */ /* 0x000fe200080006ff */
[----:B------:R-:W-:Y:S01]  /*2300*/  LOP3.LUT R2, R2, 0x1800, RZ, 0xc0, !PT ;  /* 0x0000180002027812 */ /* 0x000fe200078ec0ff */
[----:B------:R-:W-:Y:S01]  /*2310*/  ULOP3.LUT UR4, UR4, 0x600000, URZ, 0xc0, !UPT ;  /* 0x0060000004047892 */ /* 0x000fe2000f8ec0ff */
[----:B------:R-:W-:Y:S01]  /*2320*/  LOP3.LUT R4, R4, 0x20, RZ, 0xc0, !PT ;  /* 0x0000002004047812 */ /* 0x000fe200078ec0ff */
[----:B------:R-:W-:Y:S01]  /*2330*/  ULOP3.LUT UR22, UR22, 0x40, URZ, 0xc0, !UPT ;  /* 0x0000004016167892 */ /* 0x000fe2000f8ec0ff */
[----:B------:R-:W-:Y:S01]  /*2340*/  LOP3.LUT R2, R2, 0x70, R3, 0xf8, !PT ;  /* 0x0000007002027812 */ /* 0x000fe200078ef803 */
[----:B------:R-:W-:Y:S01]  /*2350*/  IMAD.SHL.U32 R0, R0, 0x80, RZ ;  /* 0x0000008000007824 */ /* 0x000fe200078e00ff */
[----:B------:R-:W-:Y:S01]  /*2360*/  LOP3.LUT R5, R4, 0x40, R5, 0xf8, !PT ;  /* 0x0000004004057812 */ /* 0x000fe200078ef805 */
[----:B------:R-:W-:Y:S01]  /*2370*/  UIADD3 UR4, UPT, UPT, UR22, UR4, UR23 ;  /* 0x0000000416047290 */ /* 0x000fe2000fffe017 */
[----:B------:R-:W-:-:S02]  /*2380*/  ELECT P0, URZ, PT ;  /* 0x0000000000ff782f */ /* 0x000fc40003800000 */
[----:B------:R-:W-:Y:S01]  /*2390*/  LOP3.LUT R5, R2, R5, RZ, 0x3c, !PT ;  /* 0x0000000502057212 */ /* 0x000fe200078e3cff */
[----:B------:R-:W-:Y:S01]  /*23a0*/  UMOV UR9, UR14 ;  /* 0x0000000e00097c82 */ /* 0x000fe20008000000 */
[----:B------:R-:W-:Y:S01]  /*23b0*/  UMOV UR10, UR19 ;  /* 0x00000013000a7c82 */ /* 0x000fe20008000000 */
[----:B------:R-:W-:Y:S02]  /*23c0*/  ISETP.LT.U32.AND P0, PT, R36, 0x20, P0 ;  /* 0x000000202400780c */ /* 0x000fe40000701070 */
[----:B------:R-:W-:Y:S02]  /*23d0*/  LOP3.LUT R0, R5, 0x780, R0, 0xf8, !PT ;  /* 0x0000078005007812 */ /* 0x000fe400078ef800 */
[----:B------:R-:W-:Y:S01]  /*23e0*/  LDTM.16dp32bit_t0_t15.x32 R4, tmem[UR4] ;  /* 0x00000004000479ee */ /* 0x000fe20008a80000 */
[----:B------:R-:W3:Y:S01]  /*23f0*/  LDTM.16dp32bit_t16_t31.x32 R4, tmem[UR4+0x20] ;  /* 0x00002004000479ee */ /* 0x000ee20008aa0000 */
[----:B------:R-:W-:Y:S01]  /*2400*/  NOP ;  /* 0x0000000000007918 */ /* 0x000fe20000000000 */
[----:B------:R-:W-:-:S06]  /*2410*/  LOP3.LUT R2, R0, 0x10, RZ, 0x3c, !PT ;  /* 0x0000001000027812 */ /* 0x000fcc00078e3cff */
[----:B---3--:R-:W-:Y:S01]  /*2420*/  VOTEU.ANY UP1, P0 ;  /* 0x0000000000ff7886 */ /* 0x008fe20000020100 */
[----:B------:R-:W-:Y:S01]  /*2430*/  VOTEU.ANY UP0, P0 ;  /* 0x0000000000ff7886 */ /* 0x000fe20000000100 */
[----:B------:R-:W-:Y:S02]  /*2440*/  F2FP.SATFINITE.E4M3.F32.PACK_AB_MERGE_C R6, R7, R6, RZ ;  /* 0x000000060706723e */ /* 0x000fe400048070ff */
[----:B------:R-:W-:Y:S02]  /*2450*/  F2FP.SATFINITE.E4M3.F32.PACK_AB_MERGE_C R10, R11, R10, RZ ;  /* 0x0000000a0b0a723e */ /* 0x000fe400048070ff */
[----:B------:R-:W-:Y:S02]  /*2460*/  F2FP.SATFINITE.E4M3.F32.PACK_AB_MERGE_C R14, R15, R14, RZ ;  /* 0x0000000e0f0e723e */ /* 0x000fe400048070ff */
[----:B------:R-:W-:Y:S02]  /*2470*/  F2FP.SATFINITE.E4M3.F32.PACK_AB_MERGE_C R7, R19, R18, RZ ;  /* 0x000000121307723e */ /* 0x000fe400048070ff */
[----:B------:R-:W-:-:S02]  /*2480*/  F2FP.SATFINITE.E4M3.F32.PACK_AB_MERGE_C R22, R23, R22, RZ ;  /* 0x000000161716723e */ /* 0x000fc400048070ff */
[----:B------:R-:W-:Y:S02]  /*2490*/  F2FP.SATFINITE.E4M3.F32.PACK_AB_MERGE_C R26, R27, R26, RZ ;  /* 0x0000001a1b1a723e */ /* 0x000fe400048070ff */
[----:B------:R-:W-:Y:S02]  /*24a0*/  F2FP.SATFINITE.E4M3.F32.PACK_AB_MERGE_C R30, R31, R30, RZ ;  /* 0x0000001e1f1e723e */ /* 0x000fe400048070ff */
[----:B------:R-:W-:Y:S02]  /*24b0*/  F2FP.SATFINITE.E4M3.F32.PACK_AB_MERGE_C R34, R35, R34, RZ ;  /* 0x000000222322723e */ /* 0x000fe400048070ff */
[----:B------:R-:W-:Y:S02]  /*24c0*/  F2FP.SATFINITE.E4M3.F32.PACK_AB_MERGE_C R4, R5, R4, R6 ;  /* 0x000000040504723e */ /* 0x000fe40004807006 */
[----:B------:R-:W-:Y:S02]  /*24d0*/  F2FP.SATFINITE.E4M3.F32.PACK_AB_MERGE_C R5, R9, R8, R10 ;  /* 0x000000080905723e */ /* 0x000fe4000480700a */
[----:B------:R-:W-:-:S02]  /*24e0*/  F2FP.SATFINITE.E4M3.F32.PACK_AB_MERGE_C R6, R13, R12, R14 ;  /* 0x0000000c0d06723e */ /* 0x000fc4000480700e */
[----:B------:R-:W-:Y:S02]  /*24f0*/  F2FP.SATFINITE.E4M3.F32.PACK_AB_MERGE_C R7, R17, R16, R7 ;  /* 0x000000101107723e */ /* 0x000fe40004807007 */
[----:B------:R-:W-:Y:S02]  /*2500*/  F2FP.SATFINITE.E4M3.F32.PACK_AB_MERGE_C R20, R21, R20, R22 ;  /* 0x000000141514723e */ /* 0x000fe40004807016 */
[----:B------:R-:W-:Y:S01]  /*2510*/  F2FP.SATFINITE.E4M3.F32.PACK_AB_MERGE_C R21, R25, R24, R26 ;  /* 0x000000181915723e */ /* 0x000fe2000480701a */
[----:B--2---:R2:W-:Y:S01]  /*2520*/  STS.128 [R0+UR8], R4 ;  /* 0x0000000400007988 */ /* 0x0045e20008000c08 */
[----:B------:R-:W-:Y:S02]  /*2530*/  F2FP.SATFINITE.E4M3.F32.PACK_AB_MERGE_C R22, R29, R28, R30 ;  /* 0x0000001c1d16723e */ /* 0x000fe4000480701e */
[----:B------:R-:W-:-:S05]  /*2540*/  F2FP.SATFINITE.E4M3.F32.PACK_AB_MERGE_C R23, R33, R32, R34 ;  /* 0x000000202117723e */ /* 0x000fca0004807022 */
[----:B------:R2:W-:Y:S01]  /*2550*/  STS.128 [R2+UR8], R20 ;  /* 0x0000001402007988 */ /* 0x0005e20008000c08 */
[----:B------:R3:W-:Y:S06]  /*2560*/  MEMBAR.ALL.CTA ;  /* 0x0000000000007992 */ /* 0x0007ec0000008000 */
[----:B---3--:R-:W3:Y:S02]  /*2570*/  FENCE.VIEW.ASYNC.S ;  /* 0x00000000000073c6 */ /* 0x008ee40000000000 */
[----:B---3--:R-:W-:Y:S06]  /*2580*/  BAR.SYNC.DEFER_BLOCKING 0x0 ;  /* 0x0000000000007b1d */ /* 0x008fec0000010000 */
[----:B------:R2:W-:Y:S01]  /*2590*/  @UP1 UTMASTG.2D [UR8], [UR20] ;  /* 0x00000008140013b5 */ /* 0x0005e20008008000 */
[----:B------:R0:W-:Y:S01]  /*25a0*/  UTMACMDFLUSH ;  /* 0x00000000000079b7 */ /* 0x0001e20000000000 */
[----:B------:R-:W-:-:S04]  /*25b0*/  DEPBAR.LE SB0, 0x0 ;  /* 0x000080000000791a */ /* 0x000fc80000000000 */
[----:B------:R-:W-:Y:S08]  /*25c0*/  BAR.SYNC.DEFER_BLOCKING 0x0 ;  /* 0x0000000000007b1d */ /* 0x000ff00000010000 */
[----:B------:R-:W-:Y:S06]  /*25d0*/  BAR.SYNC.DEFER_BLOCKING 0x0 ;  /* 0x0000000000007b1d */ /* 0x000fec0000010000 */
[----:B--2---:R-:W-:Y:S05]  /*25e0*/  @P2 BRA `(.L_x_71) ;  /* 0x0000000000a02947 */ /* 0x004fea0003800000 */
[----:B------:R-:W2:Y:S01]  /*25f0*/  S2UR UR5, SR_CgaCtaId ;  /* 0x00000000000579c3 */ /* 0x000ea20000008800 */
[----:B------:R-:W-:Y:S01]  /*2600*/  NOP ;  /* 0x0000000000007918 */ /* 0x000fe20000000000 */
[----:B------:R-:W-:Y:S01]  /*2610*/  UMOV UR4, 0x50 ;  /* 0x0000005000047882 */ /* 0x000fe20000000000 */
[----:B------:R-:W-:Y:S02]  /*2620*/  IMAD.U32 R0, RZ, RZ, UR23 ;  /* 0x00000017ff007e24 */ /* 0x000fe4000f8e00ff */
[----:B------:R-:W-:Y:S02]  /*2630*/  IMAD.MOV.U32 R3, RZ, RZ, 0xf ;  /* 0x0000000fff037424 */ /* 0x000fe400078e00ff */
[----:B------:R-:W-:Y:S01]  /*2640*/  IMAD.MOV.U32 R7, RZ, RZ, 0x1 ;  /* 0x00000001ff077424 */ /* 0x000fe200078e00ff */
[----:B------:R-:W-:-:S04]  /*2650*/  LOP3.LUT R0, R0, 0xffff, RZ, 0xc0, !PT ;  /* 0x0000ffff00007812 */ /* 0x000fc800078ec0ff */
[----:B------:R-:W-:-:S05]  /*2660*/  SHF.R.U32.HI R0, RZ, 0x5, R0 ;  /* 0x00000005ff007819 */ /* 0x000fca0000011600 */
[----:B------:R-:W-:Y:S01]  /*2670*/  VIADD R2, R0, 0x10 ;  /* 0x0000001000027836 */ /* 0x000fe20000000000 */
[----:B------:R-:W-:Y:S01]  /*2680*/  SHF.L.U32 R0, R3, R0, RZ ;  /* 0x0000000003007219 */ /* 0x000fe200000006ff */
[----:B--2---:R-:W-:-:S03]  /*2690*/  ULEA UR6, UR5, UR4, 0x18 ;  /* 0x0000000405067291 */ /* 0x004fc6000f8ec0ff */
[----:B------:R-:W-:-:S04]  /*26a0*/  SHF.L.U32 R3, R7, R2, RZ ;  /* 0x0000000207037219 */ /* 0x000fc800000006ff */
[----:B------:R-:W-:Y:S02]  /*26b0*/  LOP3.LUT R0, R3, R0, RZ, 0xfc, !PT ;  /* 0x0000000003007212 */ /* 0x000fe400078efcff */
[----:B------:R-:W2:Y:S02]  /*26c0*/  LDS R5, [UR6] ;  /* 0x00000006ff057984 */ /* 0x000ea40008000800 */
[C---:B------:R-:W-:Y:S02]  /*26d0*/  LOP3.LUT R2, R0.reuse, 0xffff, RZ, 0xc0, !PT ;  /* 0x0000ffff00027812 */ /* 0x040fe400078ec0ff */
[----:B--2---:R-:W-:-:S04]  /*26e0*/  LOP3.LUT R3, R0, 0xffff, R5, 0x80, !PT ;  /* 0x0000ffff00037812 */ /* 0x004fc800078e8005 */
[----:B------:R-:W-:-:S13]  /*26f0*/  ISETP.NE.AND P0, PT, R3, R2, PT ;  /* 0x000000020300720c */ /* 0x000fda0003f05270 */
[----:B------:R-:W-:Y:S05]  /*2700*/  @P0 BRA `(.L_x_72) ;  /* 0x0000000000500947 */ /* 0x000fea0003800000 */
[----:B------:R-:W-:Y:S02]  /*2710*/  SHF.R.U32.HI R5, RZ, 0x10, R5 ;  /* 0x00000010ff057819 */ /* 0x000fe40000011605 */
[----:B------:R-:W-:-:S04]  /*2720*/  SHF.R.U32.HI R2, RZ, 0x10, R0 ;  /* 0x00000010ff027819 */ /* 0x000fc80000011600 */
[----:B------:R-:W-:-:S04]  /*2730*/  LOP3.LUT R5, R5, R2, RZ, 0xc0, !PT ;  /* 0x0000000205057212 */ /* 0x000fc800078ec0ff */
[----:B------:R-:W-:-:S13]  /*2740*/  ISETP.NE.AND P0, PT, R5, R2, PT ;  /* 0x000000020500720c */ /* 0x000fda0003f05270 */
[----:B------:R-:W-:Y:S05]  /*2750*/  @P0 BRA `(.L_x_73) ;  /* 0x0000000000300947 */ /* 0x000fea0003800000 */
[----:B------:R-:W-:Y:S01]  /*2760*/  R2UR UR4, R0 ;  /* 0x00000000000472ca */ /* 0x000fe200000e0000 */
[----:B------:R-:W-:Y:S01]  /*2770*/  VOTEU.ANY UR5, UPT, PT ;  /* 0x0000000000057886 */ /* 0x000fe200038e0100 */
[----:B------:R-:W2:Y:S01]  /*2780*/  S2R R0, SR_LANEID ;  /* 0x0000000000007919 */ /* 0x000ea20000000000 */
[----:B------:R-:W-:-:S10]  /*2790*/  UFLO.U32 UR5, UR5 ;  /* 0x00000005000572bd */ /* 0x000fd400080e0000 */
[----:B------:R-:W-:-:S06]  /*27a0*/  ULOP3.LUT UR4, URZ, UR4, URZ, 0x33, !UPT ;  /* 0x00000004ff047292 */ /* 0x000fcc000f8e33ff */
[----:B------:R-:W-:-:S04]  /*27b0*/  IMAD.U32 R2, RZ, RZ, UR4 ;  /* 0x00000004ff027e24 */ /* 0x000fc8000f8e00ff */
[----:B------:R-:W3:Y:S02]  /*27c0*/  REDUX UR7, R2 ;  /* 0x00000000020773c4 */ /* 0x000ee40000000000 */
[----:B------:R4:W-:Y:S01]  /*27d0*/  UTCATOMSWS.AND URZ, UR4 ;  /* 0x0000000400ff79e3 */ /* 0x0009e20008000000 */
[----:B--2---:R-:W-:Y:S01]  /*27e0*/  ISETP.EQ.U32.AND P0, PT, R0, UR5, PT ;  /* 0x0000000500007c0c */ /* 0x004fe2000bf02070 */
[----:B---3--:R-:W-:-:S12]  /*27f0*/  IMAD.U32 R0, RZ, RZ, UR7 ;  /* 0x00000007ff007e24 */ /* 0x008fd8000f8e00ff */
[----:B------:R4:W-:Y:S01]  /*2800*/  @P0 ATOMS.AND RZ, [UR6], R0 ;  /* 0x00000000ffff098c */ /* 0x0009e2000a800006 */
[----:B------:R-:W-:Y:S05]  /*2810*/  BRA `(.L_x_71) ;  /* 0x0000000000147947 */ /* 0x000fea0003800000 */
.L_x_73:
[----:B------:R-:W-:-:S07]  /*2820*/  MOV R2, 0x2840 ;  /* 0x0000284000027802 */ /* 0x000fce0000000f00 */
[----:B-1----:R-:W-:Y:S05]  /*2830*/  CALL.REL.NOINC `($__internal_0_$__cuda_sm10x_tcgen05_guardrail_trap_col_being_dealloced_not_returned_by_alloc) ;  /* 0x0000000000447944 */ /* 0x002fea0003c00000 */
[----:B------:R-:W-:Y:S05]  /*2840*/  BRA `(.L_x_71) ;  /* 0x0000000000087947 */ /* 0x000fea0003800000 */
.L_x_72:
[----:B------:R-:W-:-:S07]  /*2850*/  MOV R2, 0x2870 ;  /* 0x0000287000027802 */ /* 0x000fce0000000f00 */
[----:B-1----:R-:W-:Y:S05]  /*2860*/  CALL.REL.NOINC `($__internal_2_$__cuda_sm10x_tcgen05_guardrail_trap_unallocated_columns_being_dealloced) ;  /* 0x0000000000507944 */ /* 0x002fea0003c00000 */
.L_x_71:
[----:B------:R-:W-:Y:S01]  /*2870*/  NOP ;  /* 0x0000000000007918 */ /* 0x000fe20000000000 */
[----:B----4-:R-:W-:Y:S05]  /*2880*/  EXIT ;  /* 0x000000000000794d */ /* 0x010fea0003800000 */
.L_x_58:
[----:B------:R-:W2:Y:S02]  /*2890*/  SYNCS.PHASECHK.TRANS64.TRYWAIT P0, [UR8+0x9000], RZ ;  /* 0x009000ffff0075a7 */ /* 0x000ea40008001108 */
[----:B--2---:R-:W-:Y:S05]  /*28a0*/  @!P0 BRA `(.L_x_58) ;  /* 0xfffffffc00f88947 */ /* 0x004fea000383ffff */
[----:B------:R-:W-:Y:S05]  /*28b0*/  BRA `(.L_x_74) ;  /* 0xfffffff000807947 */ /* 0x000fea000383ffff */
.L_x_60:
[----:B------:R-:W2:Y:S02]  /*28c0*/  SYNCS.PHASECHK.TRANS64.TRYWAIT P1, [UR8+0x9020], RZ ;  /* 0x009020ffff0075a7 */ /* 0x000ea40008021108 */
[----:B--2---:R-:W-:Y:S05]  /*28d0*/  @!P1 BRA `(.L_x_60) ;  /* 0xfffffffc00f89947 */ /* 0x004fea000383ffff */
[----:B------:R-:W-:Y:S05]  /*28e0*/  BRA `(.L_x_75) ;  /* 0xfffffff000fc7947 */ /* 0x000fea000383ffff */
.L_x_61:
[----:B------:R-:W3:Y:S02]  /*28f0*/  SYNCS.PHASECHK.TRANS64.TRYWAIT P0, [UR28+0x9000], R2 ;  /* 0x00900002ff0075a7 */ /* 0x000ee4000800111c */
[----:B---3--:R-:W-:Y:S05]  /*2900*/  @!P0 BRA `(.L_x_61) ;  /* 0xfffffffc00f88947 */ /* 0x008fea000383ffff */
[----:B------:R-:W-:Y:S05]  /*2910*/  BRA `(.L_x_76) ;  /* 0xfffffff4007c7947 */ /* 0x000fea000383ffff */
.L_x_63:
[----:B------:R-:W3:Y:S02]  /*2920*/  SYNCS.PHASECHK.TRANS64.TRYWAIT P0, [UR28+0x9020], R2 ;  /* 0x00902002ff0075a7 */ /* 0x000ee4000800111c */
[----:B---3--:R-:W-:Y:S05]  /*2930*/  @!P0 BRA `(.L_x_63) ;  /* 0xfffffffc00f88947 */ /* 0x008fea000383ffff */
[----:B------:R-:W-:Y:S05]  /*2940*/  BRA `(.L_x_77) ;  /* 0xfffffff400ec7947 */ /* 0x000fea000383ffff */
        .weak           $__internal_0_$__cuda_sm10x_tcgen05_guardrail_trap_col_being_dealloced_not_returned_by_alloc
        .type           $__internal_0_$__cuda_sm10x_tcgen05_guardrail_trap_col_being_dealloced_not_returned_by_alloc,@function
        .size           $__internal_0_$__cuda_sm10x_tcgen05_guardrail_trap_col_being_dealloced_not_returned_by_alloc,($__internal_1_$__cuda_sm10x_tcgen05_guardrail_trap_phase_invalid_during_alloc - $__internal_0_$__cuda_sm10x_tcgen05_guardrail_trap_col_being_dealloced_not_returned_by_alloc)
$__internal_0_$__cuda_sm10x_tcgen05_guardrail_trap_col_being_dealloced_not_returned_by_alloc:
[----:B------:R-:W-:Y:S05]  /*2950*/  BPT.TRAP 0x1 ;  /* 0x000000040000795c */ /* 0x000fea0000300000 */
[----:B------:R-:W-:-:S04]  /*2960*/  IMAD.MOV.U32 R3, RZ, RZ, 0x0 ;  /* 0x00000000ff037424 */ /* 0x000fc800078e00ff */
[----:B------:R-:W-:Y:S05]  /*2970*/  RET.REL.NODEC R2 `(gluon_tcgen05) ;  /* 0xffffffd402a07950 */ /* 0x000fea0003c3ffff */
        .weak           $__internal_1_$__cuda_sm10x_tcgen05_guardrail_trap_phase_invalid_during_alloc
        .type           $__internal_1_$__cuda_sm10x_tcgen05_guardrail_trap_phase_invalid_during_alloc,@function
        .size           $__internal_1_$__cuda_sm10x_tcgen05_guardrail_trap_phase_invalid_during_alloc,($__internal_2_$__cuda_sm10x_tcgen05_guardrail_trap_unallocated_columns_being_dealloced - $__internal_1_$__cuda_sm10x_tcgen05_guardrail_trap_phase_invalid_during_alloc)
$__internal_1_$__cuda_sm10x_tcgen05_guardrail_trap_phase_invalid_during_alloc:
[----:B------:R-:W-:Y:S05]  /*2980*/  BPT.TRAP 0x1 ;  /* 0x000000040000795c */ /* 0x000fea0000300000 */
[----:B------:R-:W-:-:S04]  /*2990*/  IMAD.MOV.U32 R3, RZ, RZ, 0x0 ;  /* 0x00000000ff037424 */ /* 0x000fc800078e00ff */
[----:B------:R-:W-:Y:S05]  /*29a0*/  RET.REL.NODEC R2 `(gluon_tcgen05) ;  /* 0xffffffd402947950 */ /* 0x000fea0003c3ffff */
        .weak           $__internal_2_$__cuda_sm10x_tcgen05_guardrail_trap_unallocated_columns_being_dealloced
        .type           $__internal_2_$__cuda_sm10x_tcgen05_guardrail_trap_unallocated_columns_being_dealloced,@function
        .size           $__internal_2_$__cuda_sm10x_tcgen05_guardrail_trap_unallocated_columns_being_dealloced,(.L_x_81 - $__internal_2_$__cuda_sm10x_tcgen05_guardrail_trap_unallocated_columns_being_dealloced)
$__internal_2_$__cuda_sm10x_tcgen05_guardrail_trap_unallocated_columns_being_dealloced:
[----:B------:R-:W-:Y:S05]  /*29b0*/  BPT.TRAP 0x1 ;  /* 0x000000040000795c */ /* 0x000fea0000300000 */
[----:B------:R-:W-:-:S04]  /*29c0*/  IMAD.MOV.U32 R3, RZ, RZ, 0x0 ;  /* 0x00000000ff037424 */ /* 0x000fc800078e00ff */
[----:B------:R-:W-:Y:S05]  /*29d0*/  RET.REL.NODEC R2 `(gluon_tcgen05) ;  /* 0xffffffd402887950 */ /* 0x000fea0003c3ffff */
.L_x_78:
[----:B------:R-:W-:-:S00]  /*29e0*/  BRA `(.L_x_78) ;  /* 0xfffffffc00fc7947 */ /* 0x000fc0000383ffff */
[----:B------:R-:W-:-:S00]  /*29f0*/  NOP ;  /* 0x0000000000007918 */ /* 0x000fc00000000000 */
        /* <DEDUP_REMOVED lines=8> */
.L_x_81:


//--------------------- .nv.shared.gluon_tcgen05  --------------------------
	.section	.nv.shared.gluon_tcgen05,"aw",@nobits
	.sectionflags	@""
	.align	16
	.zero		1024


//--------------------- .nv.shared.reserved.0     --------------------------
	.section	.nv.shared.reserved.0,"aw",@nobits
	.align	8
	.weak		__nv_reservedSMEM_offset_0_alias
	.size		__nv_reservedSMEM_offset_0_alias, 0, 64
	.other		__nv_reservedSMEM_offset_0_alias,@"STO_CUDA_RESERVED_SHARED STV_DEFAULT"
__nv_reservedSMEM_offset_0_alias:
	.zero		0
.nv.shared.reserved.0:
	.zero		64
	.weak		__nv_reservedSMEM_allocation_phase
	.type		__nv_reservedSMEM_allocation_phase,@object
	.size		__nv_reservedSMEM_allocation_phase,(.L_0 - __nv_reservedSMEM_allocation_phase)
__nv_reservedSMEM_allocation_phase:
	.zero		1
.L_0:
	.zero		7
	.weak		__nv_reservedSMEM_devtool_atexit_pc
	.type		__nv_reservedSMEM_devtool_atexit_pc,@object
	.size		__nv_reservedSMEM_devtool_atexit_pc,(__nv_reservedSMEM_allocation_mask - __nv_reservedSMEM_devtool_atexit_pc)
__nv_reservedSMEM_devtool_atexit_pc:
	.zero		8
	.weak		__nv_reservedSMEM_allocation_mask
	.type		__nv_reservedSMEM_allocation_mask,@object
	.size		__nv_reservedSMEM_allocation_mask,(.L_2 - __nv_reservedSMEM_allocation_mask)
__nv_reservedSMEM_allocation_mask:
	.zero		4
.L_2:


//--------------------- .nv.constant0.gluon_tcgen05 --------------------------
	.section	.nv.constant0.gluon_tcgen05,"a",@progbits
	.sectionflags	@""
	.align	4
.nv.constant0.gluon_tcgen05:
	.zero		976


//--------------------- SYMBOLS --------------------------

	.type		.nv.reservedSmem.offset0,@object
	.size		.nv.reservedSmem.offset0,0x4
	.type		.nv.reservedSmem.cap,@object
	.size		.nv.reservedSmem.cap,0x4
